def gluon_wgmma(
    a_ptr,
    b_ptr,
    c_ptr,
    M,
    N,
    K,
    stride_am,
    stride_bk,
    stride_cm,
    BLOCK_M: gl.constexpr,
    BLOCK_N: gl.constexpr,
    BLOCK_K: gl.constexpr,
    DTYPE: gl.constexpr,
    A_LAYOUT: gl.constexpr,
    B_LAYOUT: gl.constexpr,
    C_LAYOUT: gl.constexpr,
    B_SHAPE: gl.constexpr,
    TRANS_B: gl.constexpr,
    NUM_BUFFERS: gl.constexpr,
    NUM_WARPS: gl.constexpr,
):
    a_desc = tma.make_tensor_descriptor(
        a_ptr, [M, K], [stride_am, 1], [BLOCK_M, BLOCK_K], A_LAYOUT
    )
    b_desc = tma.make_tensor_descriptor(
        b_ptr,
        [N, K] if TRANS_B else [K, N],
        [stride_bk, 1],
        B_SHAPE,
        B_LAYOUT,
    )
    c_desc = tma.make_tensor_descriptor(
        c_ptr, [M, N], [stride_cm, 1], [BLOCK_M, BLOCK_N], C_LAYOUT
    )

    a_bufs = gl.allocate_shared_memory(
        DTYPE, [NUM_BUFFERS, BLOCK_M, BLOCK_K], A_LAYOUT
    )
    b_bufs = gl.allocate_shared_memory(DTYPE, [NUM_BUFFERS] + B_SHAPE, B_LAYOUT)

    pid_m = gl.program_id(0)
    pid_n = gl.program_id(1)
    off_m = pid_m * BLOCK_M
    off_n = pid_n * BLOCK_N

    mma_layout: gl.constexpr = pick_wgmma_layout(DTYPE, BLOCK_M, BLOCK_N, NUM_WARPS)
    acc = warpgroup_mma_init(
        gl.zeros((BLOCK_M, BLOCK_N), dtype=gl.float32, layout=mma_layout)
    )

    bars = gl.allocate_shared_memory(
        gl.int64, [NUM_BUFFERS, 1], mbarrier.MBarrierLayout()
    )
    for i in gl.static_range(NUM_BUFFERS):
        mbarrier.init(bars.index(i), count=1)
    idx = 0
    phase = 0

    for k in range(0, K, BLOCK_K):
        a = a_bufs.index(idx)
        b = b_bufs.index(idx)
        bar = bars.index(idx)
        mbarrier.expect(bar, a_desc.block_type.nbytes + b_desc.block_type.nbytes)
        tma.async_copy_global_to_shared(a_desc, [off_m, k], bar, a)
        tma.async_copy_global_to_shared(
            b_desc, [off_n, k] if TRANS_B else [k, off_n], bar, b
        )
        mbarrier.wait(bar, phase=phase)

        if TRANS_B:
            b = b.permute((1, 0))
        acc = warpgroup_mma_wait(num_outstanding=0, deps=(acc,))
        acc = warpgroup_mma(a, b, acc, is_async=True)

        idx += 1
        if idx == NUM_BUFFERS:
            idx = 0
            phase ^= 1

    acc = warpgroup_mma_wait(num_outstanding=0, deps=(acc,))
    for i in gl.static_range(NUM_BUFFERS):
        mbarrier.invalidate(bars.index(i))

    c_smem = gl.allocate_shared_memory(DTYPE, [BLOCK_M, BLOCK_N], C_LAYOUT)
    c_smem.store(acc.to(DTYPE))
    fence_async_shared()
    tma.async_copy_shared_to_global(c_desc, [off_m, off_n], c_smem)
    tma.store_wait(pendings=0)

# config = {"BLOCK_K": 128, "BLOCK_M": 64, "BLOCK_N": 128, "arch": "sm_90", "dtype": "fp8e4m3", "num_buffers": 4, "num_warps": 4, "trans_b": 1}
# arch = sm_90


// ===== COMPILED SASS (sm_90a) =====

	.target	sm_90a

	.elftype	@"ET_EXEC"


//--------------------- .note.nv.tkinfo           --------------------------
	.section	.note.nv.tkinfo,"",@"SHT_NOTE"
	.sectionflags	@"SHF_NOTE_NV_TKINFO"
	.tkinfo
        /*0018*/ 	.word	0x00000002
        /*0030*/ 	.string	""
        /*0030*/ 	.string	"ptxas"
        /*0030*/ 	.string	"Cuda compilation tools, release 13.0, V13.0.88"
        /*0030*/ 	.string	"Build cuda_13.0.r13.0/compiler.36424714_0"
        /*0030*/ 	.string	"-v  -suppress-debug-info  -lineinfo  -arch sm_90a "



//--------------------- .note.nv.cuinfo           --------------------------
	.section	.note.nv.cuinfo,"",@"SHT_NOTE"
	.sectionflags	@"SHF_NOTE_NV_CUINFO"
        /*0018*/ 	.short	0x0002
        /*001a*/ 	.short	0x005a
        /*001c*/ 	.short	0x0082
	.zero		2


//--------------------- .nv.info                  --------------------------
	.section	.nv.info,"",@"SHT_CUDA_INFO"
	.align	4


	//----- nvinfo : EIATTR_REGCOUNT
	.align		4
        /*0000*/ 	.byte	0x04, 0x2f
        /*0002*/ 	.short	(.L_1 - .L_0)
	.align		4
.L_0:
        /*0004*/ 	.word	index@(gluon_wgmma)
        /*0008*/ 	.word	0x0000005a


	//----- nvinfo : EIATTR_FRAME_SIZE
	.align		4
.L_1:
        /*000c*/ 	.byte	0x04, 0x11
        /*000e*/ 	.short	(.L_3 - .L_2)
	.align		4
.L_2:
        /*0010*/ 	.word	index@(gluon_wgmma)
        /*0014*/ 	.word	0x00000000


	//----- nvinfo : EIATTR_MIN_STACK_SIZE
	.align		4
.L_3:
        /*0018*/ 	.byte	0x04, 0x12
        /*001a*/ 	.short	(.L_5 - .L_4)
	.align		4
.L_4:
        /*001c*/ 	.word	index@(gluon_wgmma)
        /*0020*/ 	.word	0x00000000
.L_5:


//--------------------- .nv.compat                --------------------------
	.section	.nv.compat,"",@"SHT_CUDA_COMPAT_INFO"
	.align	4
        /*0000*/ 	.byte	0x02, 0x09, 0x01, 0x00, 0x02, 0x02, 0x04, 0x00, 0x02, 0x05, 0x05, 0x00, 0x03, 0x07, 0x01, 0x01
        /*0010*/ 	.byte	0x02, 0x03, 0x03, 0x00, 0x02, 0x06, 0x01, 0x00, 0x04, 0x0b, 0x08, 0x00, 0x00, 0x00, 0x00, 0x00
        /*0020*/ 	.byte	0x00, 0x00, 0x00, 0x00


//--------------------- .nv.info.gluon_wgmma      --------------------------
	.section	.nv.info.gluon_wgmma,"",@"SHT_CUDA_INFO"
	.sectionflags	@""
	.align	4


	//----- nvinfo : EIATTR_CUDA_API_VERSION
	.align		4
        /*0000*/ 	.byte	0x04, 0x37
        /*0002*/ 	.short	(.L_7 - .L_6)
.L_6:
        /*0004*/ 	.word	0x00000082


	//----- nvinfo : EIATTR_KPARAM_INFO
	.align		4
.L_7:
        /*0008*/ 	.byte	0x04, 0x17
        /*000a*/ 	.short	(.L_9 - .L_8)
.L_8:
        /*000c*/ 	.word	0x00000000
        /*0010*/ 	.short	0x000a
        /*0012*/ 	.short	0x0048
        /*0014*/ 	.byte	0x00, 0xf4, 0x21, 0x00


	//----- nvinfo : EIATTR_KPARAM_INFO
	.align		4
.L_9:
        /*0018*/ 	.byte	0x04, 0x17
        /*001a*/ 	.short	(.L_11 - .L_10)
.L_10:
        /*001c*/ 	.word	0x00000000
        /*0020*/ 	.short	0x0009
        /*0022*/ 	.short	0x0040
        /*0024*/ 	.byte	0x00, 0xf4, 0x21, 0x00


	//----- nvinfo : EIATTR_KPARAM_INFO
	.align		4
.L_11:
        /*0028*/ 	.byte	0x04, 0x17
        /*002a*/ 	.short	(.L_13 - .L_12)
.L_12:
        /*002c*/ 	.word	0x00000000
        /*0030*/ 	.short	0x0008
        /*0032*/ 	.short	0x0038
        /*0034*/ 	.byte	0x00, 0xf0, 0x21, 0x00


	//----- nvinfo : EIATTR_KPARAM_INFO
	.align		4
.L_13:
        /*0038*/ 	.byte	0x04, 0x17
        /*003a*/ 	.short	(.L_15 - .L_14)
.L_14:
        /*003c*/ 	.word	0x00000000
        /*0040*/ 	.short	0x0007
        /*0042*/ 	.short	0x0030
        /*0044*/ 	.byte	0x00, 0xf0, 0x21, 0x00


	//----- nvinfo : EIATTR_KPARAM_INFO
	.align		4
.L_15:
        /*0048*/ 	.byte	0x04, 0x17
        /*004a*/ 	.short	(.L_17 - .L_16)
.L_16:
        /*004c*/ 	.word	0x00000000
        /*0050*/ 	.short	0x0006
        /*0052*/ 	.short	0x0028
        /*0054*/ 	.byte	0x00, 0xf0, 0x21, 0x00


	//----- nvinfo : EIATTR_KPARAM_INFO
	.align		4
.L_17:
        /*0058*/ 	.byte	0x04, 0x17
        /*005a*/ 	.short	(.L_19 - .L_18)
.L_18:
        /*005c*/ 	.word	0x00000000
        /*0060*/ 	.short	0x0005
        /*0062*/ 	.short	0x0020
        /*0064*/ 	.byte	0x00, 0xf0, 0x11, 0x00


	//----- nvinfo : EIATTR_KPARAM_INFO
	.align		4
.L_19:
        /*0068*/ 	.byte	0x04, 0x17
        /*006a*/ 	.short	(.L_21 - .L_20)
.L_20:
        /*006c*/ 	.word	0x00000000
        /*0070*/ 	.short	0x0004
        /*0072*/ 	.short	0x001c
        /*0074*/ 	.byte	0x00, 0xf0, 0x11, 0x00


	//----- nvinfo : EIATTR_KPARAM_INFO
	.align		4
.L_21:
        /*0078*/ 	.byte	0x04, 0x17
        /*007a*/ 	.short	(.L_23 - .L_22)
.L_22:
        /*007c*/ 	.word	0x00000000
        /*0080*/ 	.short	0x0003
        /*0082*/ 	.short	0x0018
        /*0084*/ 	.byte	0x00, 0xf0, 0x11, 0x00


	//----- nvinfo : EIATTR_KPARAM_INFO
	.align		4
.L_23:
        /*0088*/ 	.byte	0x04, 0x17
        /*008a*/ 	.short	(.L_25 - .L_24)
.L_24:
        /*008c*/ 	.word	0x00000000
        /*0090*/ 	.short	0x0002
        /*0092*/ 	.short	0x0010
        /*0094*/ 	.byte	0x00, 0xf4, 0x21, 0x00


	//----- nvinfo : EIATTR_KPARAM_INFO
	.align		4
.L_25:
        /*0098*/ 	.byte	0x04, 0x17
        /*009a*/ 	.short	(.L_27 - .L_26)
.L_26:
        /*009c*/ 	.word	0x00000000
        /*00a0*/ 	.short	0x0001
        /*00a2*/ 	.short	0x0008
        /*00a4*/ 	.byte	0x00, 0xf4, 0x21, 0x00


	//----- nvinfo : EIATTR_KPARAM_INFO
	.align		4
.L_27:
        /*00a8*/ 	.byte	0x04, 0x17
        /*00aa*/ 	.short	(.L_29 - .L_28)
.L_28:
        /*00ac*/ 	.word	0x00000000
        /*00b0*/ 	.short	0x0000
        /*00b2*/ 	.short	0x0000
        /*00b4*/ 	.byte	0x00, 0xf4, 0x21, 0x00


	//----- nvinfo : EIATTR_SPARSE_MMA_MASK
	.align		4
.L_29:
        /*00b8*/ 	.byte	0x03, 0x50
        /*00ba*/ 	.short	0x0000


	//----- nvinfo : EIATTR_MAXREG_COUNT
	.align		4
        /*00bc*/ 	.byte	0x03, 0x1b
        /*00be*/ 	.short	0x00ff


	//----- nvinfo : EIATTR_NUM_BARRIERS
	.align		4
        /*00c0*/ 	.byte	0x02, 0x4c
        /*00c2*/ 	.byte	0x01
	.zero		1


	//----- nvinfo : EIATTR_MERCURY_ISA_VERSION
	.align		4
        /*00c4*/ 	.byte	0x03, 0x5f
        /*00c6*/ 	.short	0x0101


	//----- nvinfo : EIATTR_INT_WARP_WIDE_INSTR_OFFSETS
	.align		4
        /*00c8*/ 	.byte	0x04, 0x31
        /*00ca*/ 	.short	(.L_31 - .L_30)


	//   ....[0]....
.L_30:
        /*00cc*/ 	.word	0x00001390


	//   ....[1]....
        /*00d0*/ 	.word	0x000013b0


	//   ....[2]....
        /*00d4*/ 	.word	0x000013c0


	//   ....[3]....
        /*00d8*/ 	.word	0x000013d0


	//   ....[4]....
        /*00dc*/ 	.word	0x000014e0


	//   ....[5]....
        /*00e0*/ 	.word	0x00001890


	//   ....[6]....
        /*00e4*/ 	.word	0x000018a0


	//   ....[7]....
        /*00e8*/ 	.word	0x00001910


	//   ....[8]....
        /*00ec*/ 	.word	0x00001920


	//   ....[9]....
        /*00f0*/ 	.word	0x00001dc0


	//   ....[10]....
        /*00f4*/ 	.word	0x00001de0


	//----- nvinfo : EIATTR_COOP_GROUP_MASK_REGIDS
	.align		4
.L_31:
        /*00f8*/ 	.byte	0x04, 0x29
        /*00fa*/ 	.short	(.L_33 - .L_32)


	//   ....[0]....
.L_32:
        /*00fc*/ 	.word	0xffffffff


	//   ....[1]....
        /*0100*/ 	.word	0xffffffff


	//   ....[2]....
        /*0104*/ 	.word	0xffffffff


	//----- nvinfo : EIATTR_COOP_GROUP_INSTR_OFFSETS
	.align		4
.L_33:
        /*0108*/ 	.byte	0x04, 0x28
        /*010a*/ 	.short	(.L_35 - .L_34)


	//   ....[0]....
.L_34:
        /*010c*/ 	.word	0x00000140


	//   ....[1]....
        /*0110*/ 	.word	0x000006e0


	//   ....[2]....
        /*0114*/ 	.word	0x00000cb0


	//----- nvinfo : EIATTR_MBARRIER_INSTR_OFFSETS
	.align		4
.L_35:
        /*0118*/ 	.byte	0x04, 0x39
        /*011a*/ 	.short	(.L_37 - .L_36)


	//   ....[0]....
.L_36:
        /*011c*/ 	.word	0x00001530
        /*0120*/ 	.word	0x000000ff
        /*0124*/ 	.word	0x00018000
        /*0128*/ 	.short	0x0100
        /*012a*/ 	.byte	0x10
	.zero		1


	//   ....[1]....
        /*012c*/ 	.word	0x00001550
        /*0130*/ 	.word	0x000000ff
        /*0134*/ 	.word	0x00018008
        /*0138*/ 	.short	0x0100
        /*013a*/ 	.byte	0x10
	.zero		1


	//   ....[2]....
        /*013c*/ 	.word	0x00001580
        /*0140*/ 	.word	0x000000ff
        /*0144*/ 	.word	0x00018010
        /*0148*/ 	.short	0x0100
        /*014a*/ 	.byte	0x10
	.zero		1


	//   ....[3]....
        /*014c*/ 	.word	0x000015a0
        /*0150*/ 	.word	0x000000ff
        /*0154*/ 	.word	0x00018018
        /*0158*/ 	.short	0x0100
        /*015a*/ 	.byte	0x10
	.zero		1


	//   ....[4]....
        /*015c*/ 	.word	0x000019d0
        /*0160*/ 	.word	0x000000ff
        /*0164*/ 	.word	0x00018000
        /*0168*/ 	.short	0x010a
        /*016a*/ 	.byte	0x11
	.zero		1


	//   ....[5]....
        /*016c*/ 	.word	0x00001d30
        /*0170*/ 	.word	0x000000ff
        /*0174*/ 	.word	0x00018000
        /*0178*/ 	.short	0x0108
        /*017a*/ 	.byte	0x10
	.zero		1


	//   ....[6]....
        /*017c*/ 	.word	0x00001e50
        /*0180*/ 	.word	0x000000ff
        /*0184*/ 	.word	0x00018008
        /*0188*/ 	.short	0x0108
        /*018a*/ 	.byte	0x10
	.zero		1


	//   ....[7]....
        /*018c*/ 	.word	0x00001f30
        /*0190*/ 	.word	0x000000ff
        /*0194*/ 	.word	0x00018010
        /*0198*/ 	.short	0x0108
        /*019a*/ 	.byte	0x10
	.zero		1


	//   ....[8]....
        /*019c*/ 	.word	0x00001fa0
        /*01a0*/ 	.word	0x000000ff
        /*01a4*/ 	.word	0x00018018
        /*01a8*/ 	.short	0x0108
        /*01aa*/ 	.byte	0x10
	.zero		1


	//   ....[9]....
        /*01ac*/ 	.word	0x00002260
        /*01b0*/ 	.word	0x000000ff
        /*01b4*/ 	.word	0x00018000
        /*01b8*/ 	.short	0x010a
        /*01ba*/ 	.byte	0x11
	.zero		1


	//----- nvinfo : EIATTR_NUM_MBARRIERS
	.align		4
.L_37:
        /*01bc*/ 	.byte	0x03, 0x38
        /*01be*/ 	.short	0x0004


	//----- nvinfo : EIATTR_EXIT_INSTR_OFFSETS
	.align		4
        /*01c0*/ 	.byte	0x04, 0x1c
        /*01c2*/ 	.short	(.L_39 - .L_38)


	//   ....[0]....
.L_38:
        /*01c4*/ 	.word	0x00002250


	//----- nvinfo : EIATTR_REQNTID
	.align		4
.L_39:
        /*01c8*/ 	.byte	0x04, 0x10
        /*01ca*/ 	.short	(.L_41 - .L_40)
.L_40:
        /*01cc*/ 	.word	0x00000080
        /*01d0*/ 	.word	0x00000001
        /*01d4*/ 	.word	0x00000001


	//----- nvinfo : EIATTR_CRS_STACK_SIZE
	.align		4
.L_41:
        /*01d8*/ 	.byte	0x04, 0x1e
        /*01da*/ 	.short	(.L_43 - .L_42)
.L_42:
        /*01dc*/ 	.word	0x00000000


	//----- nvinfo : EIATTR_CBANK_PARAM_SIZE
	.align		4
.L_43:
        /*01e0*/ 	.byte	0x03, 0x19
        /*01e2*/ 	.short	0x0050


	//----- nvinfo : EIATTR_PARAM_CBANK
	.align		4
        /*01e4*/ 	.byte	0x04, 0x0a
        /*01e6*/ 	.short	(.L_45 - .L_44)
	.align		4
.L_44:
        /*01e8*/ 	.word	index@(.nv.constant0.gluon_wgmma)
        /*01ec*/ 	.short	0x0210
        /*01ee*/ 	.short	0x0050


	//----- nvinfo : EIATTR_SW_WAR
	.align		4
.L_45:
        /*01f0*/ 	.byte	0x04, 0x36
        /*01f2*/ 	.short	(.L_47 - .L_46)
.L_46:
        /*01f4*/ 	.word	0x00000008
.L_47:


//--------------------- .nv.callgraph             --------------------------
	.section	.nv.callgraph,"",@"SHT_CUDA_CALLGRAPH"
	.align	4
	.sectionentsize	8
	.align		4
        /*0000*/ 	.word	0x00000000
	.align		4
        /*0004*/ 	.word	0xffffffff
	.align		4
        /*0008*/ 	.word	0x00000000
	.align		4
        /*000c*/ 	.word	0xfffffffe
	.align		4
        /*0010*/ 	.word	0x00000000
	.align		4
        /*0014*/ 	.word	0xfffffffd
	.align		4
        /*0018*/ 	.word	0x00000000
	.align		4
        /*001c*/ 	.word	0xfffffffc


//--------------------- .text.gluon_wgmma         --------------------------
	.section	.text.gluon_wgmma,"ax",@progbits
	.align	128
        .global         gluon_wgmma
        .type           gluon_wgmma,@function
        .size           gluon_wgmma,(.L_x_53 - gluon_wgmma)
        .other          gluon_wgmma,@"STO_CUDA_ENTRY STV_DEFAULT"
gluon_wgmma:
.text.gluon_wgmma:
[----:B------:R-:W-:Y:S01]  /*0000*/  LDC R1, c[0x0][0x28] ;  /* 0x00000a00ff017b82 */ /* 0x000fe20000000800 */
[----:B------:R-:W1:Y:S07]  /*0010*/  S2R R0, SR_TID.X ;  /* 0x0000000000007919 */ /* 0x000e6e0000002100 */
[----:B------:R-:W2:Y:S01]  /*0020*/  S2UR UR4, SR_CgaCtaId ;  /* 0x00000000000479c3 */ /* 0x000ea20000008800 */
[----:B------:R-:W-:Y:S01]  /*0030*/  UMOV UR16, 0x400 ;  /* 0x0000040000107882 */ /* 0x000fe20000000000 */
[----:B------:R-:W-:Y:S01]  /*0040*/  ULDC UR6, c[0x0][0xc] ;  /* 0x0000030000067ab9 */ /* 0x000fe20000000800 */
[----:B------:R-:W-:Y:S01]  /*0050*/  ULDC.64 UR28, c[0x0][0x250] ;  /* 0x00009400001c7ab9 */ /* 0x000fe20000000a00 */
[----:B------:R-:W-:Y:S04]  /*0060*/  BSSY B0, `(.L_x_0) ;  /* 0x000001e000007945 */ /* 0x000fe80003800000 */
[----:B------:R-:W3:Y:S08]  /*0070*/  LDC R12, c[0x0][0x230] ;  /* 0x00008c00ff0c7b82 */ /* 0x000ef00000000800 */
[----:B------:R-:W-:Y:S08]  /*0080*/  S2UR UR30, SR_CTAID.Y ;  /* 0x00000000001e79c3 */ /* 0x000ff00000002600 */
[----:B------:R-:W4:Y:S01]  /*0090*/  S2UR UR5, SR_CTAID.Z ;  /* 0x00000000000579c3 */ /* 0x000f220000002700 */
[----:B--2---:R-:W-:-:S03]  /*00a0*/  ULEA UR16, UR4, UR16, 0x18 ;  /* 0x0000001004107291 */ /* 0x004fc6000f8ec03f */
[----:B------:R-:W-:Y:S01]  /*00b0*/  ULDC UR4, c[0x0][0x10] ;  /* 0x0000040000047ab9 */ /* 0x000fe20000000800 */
[----:B-1----:R-:W-:-:S03]  /*00c0*/  LOP3.LUT R7, R0, 0x7f, RZ, 0xc0, !PT ;  /* 0x0000007f00077812 */ /* 0x002fc600078ec0ff */
[----:B------:R-:W1:Y:S01]  /*00d0*/  S2UR UR31, SR_CTAID.X ;  /* 0x00000000001f79c3 */ /* 0x000e620000002500 */
[----:B---3--:R-:W-:Y:S01]  /*00e0*/  VIADD R5, R12, 0xffffffff ;  /* 0xffffffff0c057836 */ /* 0x008fe20000000000 */
[C---:B------:R-:W-:Y:S02]  /*00f0*/  ISETP.GE.U32.AND P0, PT, R7.reuse, 0x20, PT ;  /* 0x000000200700780c */ /* 0x040fe40003f06070 */
[C---:B------:R-:W-:Y:S02]  /*0100*/  ISETP.NE.U32.AND P2, PT, R7.reuse, RZ, PT ;  /* 0x000000ff0700720c */ /* 0x040fe40003f45070 */
[----:B------:R-:W-:Y:S02]  /*0110*/  LEA R4, R7, UR16, 0x2 ;  /* 0x0000001007047c11 */ /* 0x000fe4000f8e10ff */
[----:B------:R-:W2:Y:S07]  /*0120*/  LDC R6, c[0x0][0x228] ;  /* 0x00008a00ff067b82 */ /* 0x000eae0000000800 */
[----:B------:R3:W-:Y:S01]  /*0130*/  @!P0 STS [R4], RZ ;  /* 0x000000ff04008388 */ /* 0x0007e20000000800 */
[----:B------:R-:W-:-:S03]  /*0140*/  NOP ;  /* 0x0000000000007918 */ /* 0x000fc60000000000 */
[----:B------:R3:W-:Y:S01]  /*0150*/  @!P2 STS [UR16+0x20], R5 ;  /* 0x00002005ff00a988 */ /* 0x0007e20008000810 */
[----:B----4-:R-:W-:-:S04]  /*0160*/  UIMAD UR4, UR5, UR4, UR30 ;  /* 0x00000004050472a4 */ /* 0x010fc8000f8e021e */
[----:B-1----:R-:W-:-:S04]  /*0170*/  UIMAD UR4, UR4, UR6, UR31 ;  /* 0x00000006040472a4 */ /* 0x002fc8000f8e021f */
[----:B------:R-:W-:Y:S01]  /*0180*/  UIMAD UR5, UR4, 0x180, URZ ;  /* 0x00000180040578a4 */ /* 0x000fe2000f8e023f */
[----:B--2---:R-:W-:Y:S02]  /*0190*/  VIADD R6, R6, 0xffffffff ;  /* 0xffffffff06067836 */ /* 0x004fe40000000000 */
[----:B------:R-:W-:Y:S01]  /*01a0*/  UMOV UR4, URZ ;  /* 0x0000003f00047c82 */ /* 0x000fe20008000000 */
[----:B------:R-:W-:-:S04]  /*01b0*/  UIADD3 UR24, UP0, UR5, UR28, URZ ;  /* 0x0000001c05187290 */ /* 0x000fc8000ff1e03f */
[----:B------:R-:W-:Y:S01]  /*01c0*/  ULEA.HI.X.SX32 UR25, UR5, UR29, 0x1, UP0 ;  /* 0x0000001d05197291 */ /* 0x000fe200080f0e3f */
[----:B---3--:R-:W-:Y:S11]  /*01d0*/  @P2 BRA `(.L_x_1) ;  /* 0x0000000000182947 */ /* 0x008ff60003800000 */
[----:B------:R-:W1:Y:S01]  /*01e0*/  LDS R2, [UR16+0x8] ;  /* 0x00000810ff027984 */ /* 0x000e620008000800 */
[----:B------:R-:W2:Y:S01]  /*01f0*/  LDC.64 R8, c[0x0][0x210] ;  /* 0x00008400ff087b82 */ /* 0x000ea20000000a00 */
[----:B------:R-:W-:Y:S02]  /*0200*/  IMAD.MOV.U32 R3, RZ, RZ, 0x70 ;  /* 0x00000070ff037424 */ /* 0x000fe400078e00ff */
[----:B--2---:R2:W-:Y:S03]  /*0210*/  STS.64 [UR16], R8 ;  /* 0x00000008ff007988 */ /* 0x0045e60008000a10 */
[----:B-1----:R-:W-:-:S05]  /*0220*/  LOP3.LUT R2, R2, 0x10, R3, 0xd8, !PT ;  /* 0x0000001002027812 */ /* 0x002fca00078ed803 */
[----:B------:R2:W-:Y:S02]  /*0230*/  STS [UR16+0x8], R2 ;  /* 0x00000802ff007988 */ /* 0x0005e40008000810 */
.L_x_1:
[----:B------:R-:W-:Y:S05]  /*0240*/  BSYNC B0 ;  /* 0x0000000000007941 */ /* 0x000fea0003800000 */
.L_x_0:
[----:B------:R-:W-:Y:S04]  /*0250*/  BSSY B0, `(.L_x_2) ;  /* 0x000000a000007945 */ /* 0x000fe80003800000 */
[----:B------:R-:W-:Y:S05]  /*0260*/  @P2 BRA `(.L_x_3) ;  /* 0x0000000000202947 */ /* 0x000fea0003800000 */
[----:B--2---:R-:W1:Y:S01]  /*0270*/  LDS R2, [UR16+0x34] ;  /* 0x00003410ff027984 */ /* 0x004e620008000800 */
[----:B------:R-:W-:Y:S02]  /*0280*/  IMAD.MOV.U32 R3, RZ, RZ, 0x7f000000 ;  /* 0x7f000000ff037424 */ /* 0x000fe400078e00ff */
[----:B------:R-:W-:Y:S01]  /*0290*/  @!P2 IMAD.MOV.U32 R8, RZ, RZ, 0x3f ;  /* 0x0000003fff08a424 */ /* 0x000fe200078e00ff */
[----:B------:R-:W2:Y:S02]  /*02a0*/  @!P2 LDS R9, [UR16+0x38] ;  /* 0x00003810ff09a984 */ /* 0x000ea40008000800 */
[----:B-1----:R-:W-:Y:S02]  /*02b0*/  LOP3.LUT R2, R2, 0xff000000, R3, 0xb8, !PT ;  /* 0xff00000002027812 */ /* 0x002fe400078eb803 */
[----:B--2---:R-:W-:-:S03]  /*02c0*/  @!P2 LOP3.LUT R3, R9, 0xff, R8, 0xb8, !PT ;  /* 0x000000ff0903a812 */ /* 0x004fc600078eb808 */
[----:B------:R1:W-:Y:S04]  /*02d0*/  STS [UR16+0x34], R2 ;  /* 0x00003402ff007988 */ /* 0x0003e80008000810 */
[----:B------:R1:W-:Y:S02]  /*02e0*/  @!P2 STS [UR16+0x38], R3 ;  /* 0x00003803ff00a988 */ /* 0x0003e40008000810 */
.L_x_3:
[----:B------:R-:W-:Y:S05]  /*02f0*/  BSYNC B0 ;  /* 0x0000000000007941 */ /* 0x000fea0003800000 */
.L_x_2:
[----:B------:R-:W-:Y:S04]  /*0300*/  BSSY B0, `(.L_x_4) ;  /* 0x000000a000007945 */ /* 0x000fe80003800000 */
[----:B------:R-:W-:Y:S05]  /*0310*/  @P2 BRA `(.L_x_5) ;  /* 0x0000000000202947 */ /* 0x000fea0003800000 */
[----:B-12---:R-:W1:Y:S01]  /*0320*/  LDS R2, [UR16+0x1c] ;  /* 0x00001c10ff027984 */ /* 0x006e620008000800 */
[----:B------:R-:W2:Y:S03]  /*0330*/  LDC.64 R10, c[0x0][0x238] ;  /* 0x00008e00ff0a7b82 */ /* 0x000ea60000000a00 */
[----:B------:R3:W-:Y:S01]  /*0340*/  STS [UR16+0x24], R6 ;  /* 0x00002406ff007988 */ /* 0x0007e20008000810 */
[--C-:B--2---:R-:W-:Y:S02]  /*0350*/  SHF.R.U32.HI R9, RZ, 0x4, R11.reuse ;  /* 0x00000004ff097819 */ /* 0x104fe4000001160b */
[----:B------:R-:W-:-:S05]  /*0360*/  SHF.R.U64 R3, R10, 0x4, R11 ;  /* 0x000000040a037819 */ /* 0x000fca000000120b */
[----:B------:R3:W-:Y:S01]  /*0370*/  STS [UR16+0xc], R3 ;  /* 0x00000c03ff007988 */ /* 0x0007e20008000810 */
[----:B-1----:R-:W-:-:S05]  /*0380*/  LOP3.LUT R2, R2, 0xf, R9, 0xb8, !PT ;  /* 0x0000000f02027812 */ /* 0x002fca00078eb809 */
[----:B------:R3:W-:Y:S02]  /*0390*/  STS [UR16+0x1c], R2 ;  /* 0x00001c02ff007988 */ /* 0x0007e40008000810 */
.L_x_5:
[----:B------:R-:W-:Y:S05]  /*03a0*/  BSYNC B0 ;  /* 0x0000000000007941 */ /* 0x000fea0003800000 */
.L_x_4:
[----:B------:R-:W-:Y:S04]  /*03b0*/  BSSY B1, `(.L_x_6) ;  /* 0x000001d000017945 */ /* 0x000fe80003800000 */
[----:B------:R-:W-:Y:S04]  /*03c0*/  BSSY B0, `(.L_x_7) ;  /* 0x0000018000007945 */ /* 0x000fe80003800000 */
[----:B------:R-:W-:Y:S05]  /*03d0*/  @P2 BRA `(.L_x_8) ;  /* 0x00000000001c2947 */ /* 0x000fea0003800000 */
[----:B-123--:R-:W1:Y:S02]  /*03e0*/  LDS R2, [UR16+0x34] ;  /* 0x00003410ff027984 */ /* 0x00ee640008000800 */
[----:B-1----:R-:W-:-:S05]  /*03f0*/  LOP3.LUT R2, R2, 0x7, RZ, 0xb8, !PT ;  /* 0x0000000702027812 */ /* 0x002fca00078eb8ff */
[----:B------:R1:W-:Y:S01]  /*0400*/  STS [UR16+0x34], R2 ;  /* 0x00003402ff007988 */ /* 0x0003e20008000810 */
[----:B------:R-:W-:Y:S05]  /*0410*/  @P2 BRA `(.L_x_9) ;  /* 0x00000000001c2947 */ /* 0x000fea0003800000 */
[----:B-1----:R-:W1:Y:S02]  /*0420*/  LDS R2, [UR16+0x34] ;  /* 0x00003410ff027984 */ /* 0x002e640008000800 */
[----:B-1----:R-:W-:-:S05]  /*0430*/  LOP3.LUT R2, R2, 0x38, RZ, 0xb8, !PT ;  /* 0x0000003802027812 */ /* 0x002fca00078eb8ff */
[----:B------:R4:W-:Y:S02]  /*0440*/  STS [UR16+0x34], R2 ;  /* 0x00003402ff007988 */ /* 0x0009e40008000810 */
.L_x_8:
[----:B------:R-:W-:Y:S05]  /*0450*/  @P2 BRA `(.L_x_10) ;  /* 0x00000000001c2947 */ /* 0x000fea0003800000 */
[----:B-1234-:R-:W1:Y:S02]  /*0460*/  LDS R2, [UR16+0x8] ;  /* 0x00000810ff027984 */ /* 0x01ee640008000800 */
[----:B-1----:R-:W-:-:S05]  /*0470*/  LOP3.LUT R2, R2, 0x780, RZ, 0xb8, !PT ;  /* 0x0000078002027812 */ /* 0x002fca00078eb8ff */
[----:B------:R2:W-:Y:S02]  /*0480*/  STS [UR16+0x8], R2 ;  /* 0x00000802ff007988 */ /* 0x0005e40008000810 */
.L_x_9:
[----:B------:R-:W-:Y:S05]  /*0490*/  @P2 BRA `(.L_x_11) ;  /* 0x0000000000282947 */ /* 0x000fea0003800000 */
[----:B-12---:R-:W1:Y:S02]  /*04a0*/  LDS R2, [UR16+0x8] ;  /* 0x00000810ff027984 */ /* 0x006e640008000800 */
[----:B-1----:R-:W-:-:S05]  /*04b0*/  LOP3.LUT R2, R2, 0x1800, RZ, 0xb8, !PT ;  /* 0x0000180002027812 */ /* 0x002fca00078eb8ff */
[----:B------:R5:W-:Y:S02]  /*04c0*/  STS [UR16+0x8], R2 ;  /* 0x00000802ff007988 */ /* 0x000be40008000810 */
.L_x_10:
[----:B------:R-:W-:Y:S05]  /*04d0*/  @P2 BREAK B0 ;  /* 0x0000000000002942 */ /* 0x000fea0003800000 */
[----:B------:R-:W-:Y:S05]  /*04e0*/  @P2 BRA `(.L_x_12) ;  /* 0x0000000000242947 */ /* 0x000fea0003800000 */
[----:B-1-3--:R-:W1:Y:S01]  /*04f0*/  LDS R3, [UR16+0x8] ;  /* 0x00000810ff037984 */ /* 0x00ae620008000800 */
[----:B--2-45:R-:W-:-:S05]  /*0500*/  IMAD.MOV.U32 R2, RZ, RZ, 0x6000 ;  /* 0x00006000ff027424 */ /* 0x034fca00078e00ff */
[----:B-1----:R-:W-:-:S04]  /*0510*/  LOP3.LUT R2, R3, 0x6000, R2, 0xd8, !PT ;  /* 0x0000600003027812 */ /* 0x002fc800078ed802 */
[----:B------:R-:W-:-:S05]  /*0520*/  LOP3.LUT R2, R2, 0x400000, RZ, 0xb8, !PT ;  /* 0x0040000002027812 */ /* 0x000fca00078eb8ff */
[----:B------:R3:W-:Y:S02]  /*0530*/  STS [UR16+0x8], R2 ;  /* 0x00000802ff007988 */ /* 0x0007e40008000810 */
.L_x_11:
[----:B------:R-:W-:Y:S05]  /*0540*/  BSYNC B0 ;  /* 0x0000000000007941 */ /* 0x000fea0003800000 */
.L_x_7:
[----:B-123--:R-:W1:Y:S02]  /*0550*/  @!P2 LDS R2, [UR16+0x8] ;  /* 0x00000810ff02a984 */ /* 0x00ee640008000800 */
[----:B-1----:R-:W-:-:S05]  /*0560*/  @!P2 LOP3.LUT R2, R2, 0x8000, RZ, 0xb8, !PT ;  /* 0x000080000202a812 */ /* 0x002fca00078eb8ff */
[----:B------:R1:W-:Y:S02]  /*0570*/  @!P2 STS [UR16+0x8], R2 ;  /* 0x00000802ff00a988 */ /* 0x0003e40008000810 */
.L_x_12:
[----:B------:R-:W-:Y:S05]  /*0580*/  BSYNC B1 ;  /* 0x0000000000017941 */ /* 0x000fea0003800000 */
.L_x_6:
[----:B------:R-:W-:Y:S05]  /*0590*/  WARPSYNC.ALL ;  /* 0x0000000000007948 */ /* 0x000fea0003800000 */
[----:B------:R-:W-:Y:S05]  /*05a0*/  @P0 BRA `(.L_x_13) ;  /* 0x0000000000280947 */ /* 0x000fea0003800000 */
[----:B-12345:R-:W1:Y:S01]  /*05b0*/  S2R R2, SR_LANEID ;  /* 0x0000000000027919 */ /* 0x03ee620000000000 */
[----:B------:R-:W-:Y:S05]  /*05c0*/  WARPSYNC.ALL ;  /* 0x0000000000007948 */ /* 0x000fea0003800000 */
[----:B-1----:R-:W-:-:S05]  /*05d0*/  IMAD.SHL.U32 R8, R2, 0x4, RZ ;  /* 0x0000000402087824 */ /* 0x002fca00078e00ff */
[----:B------:R-:W1:Y:S01]  /*05e0*/  LDS R9, [R8+UR16] ;  /* 0x0000001008097984 */ /* 0x000e620008000800 */
[----:B------:R-:W-:-:S05]  /*05f0*/  IADD3 R2, P1, R8, UR24, RZ ;  /* 0x0000001808027c10 */ /* 0x000fca000ff3e0ff */
[----:B------:R-:W-:-:S05]  /*0600*/  IMAD.X R3, RZ, RZ, UR25, P1 ;  /* 0x00000019ff037e24 */ /* 0x000fca00088e06ff */
[----:B-1----:R1:W2:Y:S01]  /*0610*/  ATOMG.E.EXCH.STRONG.GPU PT, RZ, [R2], R9 ;  /* 0x0000000902ff73a8 */ /* 0x0022a200041ee100 */
[----:B------:R-:W-:-:S04]  /*0620*/  DEPBAR {5,4,3,2,1,0} ;  /* 0x0000003f0000791a */ /* 0x000fc80000000000 */
[----:B------:R1:W-:Y:S01]  /*0630*/  UTMACCTL.IV [UR24] ;  /* 0x00000000180079b9 */ /* 0x0003e20008000000 */
[----:B------:R-:W-:Y:S01]  /*0640*/  NOP ;  /* 0x0000000000007918 */ /* 0x000fe20000000000 */
.L_x_13:
[----:B------:R-:W-:Y:S05]  /*0650*/  @P0 BRA `(.L_x_14) ;  /* 0x00000000000c0947 */ /* 0x000fea0003800000 */
[----:B------:R0:W-:Y:S01]  /*0660*/  UTMACMDFLUSH ;  /* 0x00000000000079b7 */ /* 0x0001e20000000000 */
[----:B------:R-:W-:Y:S05]  /*0670*/  @P0 BRA `(.L_x_14) ;  /* 0x0000000000040947 */ /* 0x000fea0003800000 */
[----:B------:R-:W-:-:S04]  /*0680*/  DEPBAR.LE SB0, 0x0 ;  /* 0x000080000000791a */ /* 0x000fc80000000000 */
.L_x_14:
[----:B------:R-:W-:Y:S05]  /*0690*/  WARPSYNC.ALL ;  /* 0x0000000000007948 */ /* 0x000fea0003800000 */
[----:B--2---:R-:W-:Y:S06]  /*06a0*/  BAR.SYNC.DEFER_BLOCKING 0x0 ;  /* 0x0000000000007b1d */ /* 0x004fec0000010000 */
[----:B------:R-:W-:Y:S02]  /*06b0*/  BSSY B1, `(.L_x_15) ;  /* 0x000000b000017945 */ /* 0x000fe40003800000 */
[----:B------:R-:W-:Y:S06]  /*06c0*/  BAR.SYNC.DEFER_BLOCKING 0x0 ;  /* 0x0000000000007b1d */ /* 0x000fec0000010000 */
[----:B------:R2:W-:Y:S01]  /*06d0*/  @!P0 STS [R4], RZ ;  /* 0x000000ff04008388 */ /* 0x0005e20000000800 */
[----:B------:R-:W-:Y:S01]  /*06e0*/  NOP ;  /* 0x0000000000007918 */ /* 0x000fe20000000000 */
[----:B------:R-:W-:Y:S05]  /*06f0*/  @P2 BRA `(.L_x_16) ;  /* 0x0000000000182947 */ /* 0x000fea0003800000 */
[----:B-1-345:R-:W1:Y:S01]  /*0700*/  LDS R2, [UR16+0x8] ;  /* 0x00000810ff027984 */ /* 0x03ae620008000800 */
[----:B------:R-:W3:Y:S01]  /*0710*/  LDC.64 R8, c[0x0][0x218] ;  /* 0x00008600ff087b82 */ /* 0x000ee20000000a00 */
[----:B------:R-:W-:Y:S02]  /*0720*/  IMAD.MOV.U32 R3, RZ, RZ, 0x70 ;  /* 0x00000070ff037424 */ /* 0x000fe400078e00ff */
[----:B---3--:R3:W-:Y:S03]  /*0730*/  STS.64 [UR16], R8 ;  /* 0x00000008ff007988 */ /* 0x0087e60008000a10 */
[----:B-1----:R-:W-:-:S05]  /*0740*/  LOP3.LUT R2, R2, 0x10, R3, 0xd8, !PT ;  /* 0x0000001002027812 */ /* 0x002fca00078ed803 */
[----:B------:R3:W-:Y:S02]  /*0750*/  STS [UR16+0x8], R2 ;  /* 0x00000802ff007988 */ /* 0x0007e40008000810 */
.L_x_16:
[----:B-1----:R-:W-:Y:S05]  /*0760*/  BSYNC B1 ;  /* 0x0000000000017941 */ /* 0x002fea0003800000 */
.L_x_15:
[----:B------:R-:W-:Y:S04]  /*0770*/  BSSY B2, `(.L_x_17) ;  /* 0x000000f000027945 */ /* 0x000fe80003800000 */
[----:B------:R-:W-:Y:S04]  /*0780*/  BSSY B1, `(.L_x_18) ;  /* 0x000000c000017945 */ /* 0x000fe80003800000 */
[----:B------:R-:W-:Y:S05]  /*0790*/  @P2 BRA `(.L_x_19) ;  /* 0x0000000000282947 */ /* 0x000fea0003800000 */
[----:B---345:R-:W1:Y:S01]  /*07a0*/  LDS R2, [UR16+0x34] ;  /* 0x00003410ff027984 */ /* 0x038e620008000800 */
[----:B------:R-:W-:Y:S01]  /*07b0*/  IMAD.MOV.U32 R3, RZ, RZ, 0x7f000000 ;  /* 0x7f000000ff037424 */ /* 0x000fe200078e00ff */
[----:B------:R-:W-:Y:S05]  /*07c0*/  @P2 BREAK B1 ;  /* 0x0000000000012942 */ /* 0x000fea0003800000 */
[----:B-1----:R-:W-:-:S05]  /*07d0*/  LOP3.LUT R2, R2, 0xff000000, R3, 0xb8, !PT ;  /* 0xff00000002027812 */ /* 0x002fca00078eb803 */
[----:B------:R1:W-:Y:S01]  /*07e0*/  STS [UR16+0x34], R2 ;  /* 0x00003402ff007988 */ /* 0x0003e20008000810 */
[----:B------:R-:W-:Y:S05]  /*07f0*/  @P2 BRA `(.L_x_20) ;  /* 0x0000000000182947 */ /* 0x000fea0003800000 */
[----:B------:R-:W3:Y:S01]  /*0800*/  LDS R3, [UR16+0x38] ;  /* 0x00003810ff037984 */ /* 0x000ee20008000800 */
[----:B-1----:R-:W-:-:S05]  /*0810*/  IMAD.MOV.U32 R2, RZ, RZ, 0x7f ;  /* 0x0000007fff027424 */ /* 0x002fca00078e00ff */
[----:B---3--:R-:W-:-:S05]  /*0820*/  LOP3.LUT R2, R3, 0xff, R2, 0xb8, !PT ;  /* 0x000000ff03027812 */ /* 0x008fca00078eb802 */
[----:B------:R1:W-:Y:S02]  /*0830*/  STS [UR16+0x38], R2 ;  /* 0x00003802ff007988 */ /* 0x0003e40008000810 */
.L_x_19:
[----:B------:R-:W-:Y:S05]  /*0840*/  BSYNC B1 ;  /* 0x0000000000017941 */ /* 0x000fea0003800000 */
.L_x_18:
[----:B------:R1:W-:Y:S02]  /*0850*/  @!P2 STS [UR16+0x20], R5 ;  /* 0x00002005ff00a988 */ /* 0x0003e40008000810 */
.L_x_20:
[----:B------:R-:W-:Y:S05]  /*0860*/  BSYNC B2 ;  /* 0x0000000000027941 */ /* 0x000fea0003800000 */
.L_x_17:
[----:B------:R-:W-:Y:S05]  /*0870*/  WARPSYNC.ALL ;  /* 0x0000000000007948 */ /* 0x000fea0003800000 */
[----:B-1----:R-:W1:Y:S01]  /*0880*/  LDC R5, c[0x0][0x22c] ;  /* 0x00008b00ff057b82 */ /* 0x002e620000000800 */
[----:B------:R-:W-:Y:S01]  /*0890*/  BSSY B2, `(.L_x_21) ;  /* 0x000000b000027945 */ /* 0x000fe20003800000 */
[----:B-1----:R-:W-:-:S03]  /*08a0*/  VIADD R5, R5, 0xffffffff ;  /* 0xffffffff05057836 */ /* 0x002fc60000000000 */
[----:B------:R-:W-:Y:S05]  /*08b0*/  @P2 BRA `(.L_x_22) ;  /* 0x0000000000202947 */ /* 0x000fea0003800000 */
[----:B---345:R-:W1:Y:S01]  /*08c0*/  LDS R2, [UR16+0x1c] ;  /* 0x00001c10ff027984 */ /* 0x038e620008000800 */
[----:B------:R-:W3:Y:S03]  /*08d0*/  LDC.64 R10, c[0x0][0x240] ;  /* 0x00009000ff0a7b82 */ /* 0x000ee60000000a00 */
[----:B------:R4:W-:Y:S01]  /*08e0*/  STS [UR16+0x24], R5 ;  /* 0x00002405ff007988 */ /* 0x0009e20008000810 */
[--C-:B---3--:R-:W-:Y:S02]  /*08f0*/  SHF.R.U32.HI R9, RZ, 0x4, R11.reuse ;  /* 0x00000004ff097819 */ /* 0x108fe4000001160b */
[----:B------:R-:W-:-:S05]  /*0900*/  SHF.R.U64 R3, R10, 0x4, R11 ;  /* 0x000000040a037819 */ /* 0x000fca000000120b */
[----:B------:R4:W-:Y:S01]  /*0910*/  STS [UR16+0xc], R3 ;  /* 0x00000c03ff007988 */ /* 0x0009e20008000810 */
[----:B-1----:R-:W-:-:S05]  /*0920*/  LOP3.LUT R2, R2, 0xf, R9, 0xb8, !PT ;  /* 0x0000000f02027812 */ /* 0x002fca00078eb809 */
[----:B------:R4:W-:Y:S02]  /*0930*/  STS [UR16+0x1c], R2 ;  /* 0x00001c02ff007988 */ /* 0x0009e40008000810 */
.L_x_22:
[----:B------:R-:W-:Y:S05]  /*0940*/  BSYNC B2 ;  /* 0x0000000000027941 */ /* 0x000fea0003800000 */
.L_x_21:
[----:B------:R-:W-:Y:S04]  /*0950*/  BSSY B3, `(.L_x_23) ;  /* 0x000001d000037945 */ /* 0x000fe80003800000 */
[----:B------:R-:W-:Y:S04]  /*0960*/  BSSY B2, `(.L_x_24) ;  /* 0x0000018000027945 */ /* 0x000fe80003800000 */
[----:B------:R-:W-:Y:S05]  /*0970*/  @P2 BRA `(.L_x_25) ;  /* 0x00000000001c2947 */ /* 0x000fea0003800000 */
[----:B---345:R-:W1:Y:S02]  /*0980*/  LDS R2, [UR16+0x34] ;  /* 0x00003410ff027984 */ /* 0x038e640008000800 */
[----:B-1----:R-:W-:-:S05]  /*0990*/  LOP3.LUT R2, R2, 0x7, RZ, 0xb8, !PT ;  /* 0x0000000702027812 */ /* 0x002fca00078eb8ff */
[----:B------:R1:W-:Y:S01]  /*09a0*/  STS [UR16+0x34], R2 ;  /* 0x00003402ff007988 */ /* 0x0003e20008000810 */
[----:B------:R-:W-:Y:S05]  /*09b0*/  @P2 BRA `(.L_x_26) ;  /* 0x00000000001c2947 */ /* 0x000fea0003800000 */
[----:B-1----:R-:W1:Y:S02]  /*09c0*/  LDS R2, [UR16+0x34] ;  /* 0x00003410ff027984 */ /* 0x002e640008000800 */
[----:B-1----:R-:W-:-:S05]  /*09d0*/  LOP3.LUT R2, R2, 0x38, RZ, 0xb8, !PT ;  /* 0x0000003802027812 */ /* 0x002fca00078eb8ff */
[----:B------:R1:W-:Y:S02]  /*09e0*/  STS [UR16+0x34], R2 ;  /* 0x00003402ff007988 */ /* 0x0003e40008000810 */
.L_x_25:
[----:B------:R-:W-:Y:S05]  /*09f0*/  @P2 BRA `(.L_x_27) ;  /* 0x00000000001c2947 */ /* 0x000fea0003800000 */
[----:B-1-345:R-:W1:Y:S02]  /*0a00*/  LDS R2, [UR16+0x8] ;  /* 0x00000810ff027984 */ /* 0x03ae640008000800 */
[----:B-1----:R-:W-:-:S05]  /*0a10*/  LOP3.LUT R2, R2, 0x780, RZ, 0xb8, !PT ;  /* 0x0000078002027812 */ /* 0x002fca00078eb8ff */
[----:B------:R3:W-:Y:S02]  /*0a20*/  STS [UR16+0x8], R2 ;  /* 0x00000802ff007988 */ /* 0x0007e40008000810 */
.L_x_26:
[----:B------:R-:W-:Y:S05]  /*0a30*/  @P2 BRA `(.L_x_28) ;  /* 0x0000000000282947 */ /* 0x000fea0003800000 */
[----:B-1-3--:R-:W1:Y:S02]  /*0a40*/  LDS R2, [UR16+0x8] ;  /* 0x00000810ff027984 */ /* 0x00ae640008000800 */
[----:B-1----:R-:W-:-:S05]  /*0a50*/  LOP3.LUT R2, R2, 0x1800, RZ, 0xb8, !PT ;  /* 0x0000180002027812 */ /* 0x002fca00078eb8ff */
[----:B------:R1:W-:Y:S02]  /*0a60*/  STS [UR16+0x8], R2 ;  /* 0x00000802ff007988 */ /* 0x0003e40008000810 */
.L_x_27:
[----:B------:R-:W-:Y:S05]  /*0a70*/  @P2 BREAK B2 ;  /* 0x0000000000022942 */ /* 0x000fea0003800000 */
[----:B------:R-:W-:Y:S05]  /*0a80*/  @P2 BRA `(.L_x_29) ;  /* 0x0000000000242947 */ /* 0x000fea0003800000 */
[----:B-1-345:R-:W1:Y:S01]  /*0a90*/  LDS R2, [UR16+0x8] ;  /* 0x00000810ff027984 */ /* 0x03ae620008000800 */
[----:B------:R-:W-:-:S05]  /*0aa0*/  IMAD.MOV.U32 R3, RZ, RZ, 0x6000 ;  /* 0x00006000ff037424 */ /* 0x000fca00078e00ff */
[----:B-1----:R-:W-:-:S04]  /*0ab0*/  LOP3.LUT R2, R2, 0x6000, R3, 0xd8, !PT ;  /* 0x0000600002027812 */ /* 0x002fc800078ed803 */
[----:B------:R-:W-:-:S05]  /*0ac0*/  LOP3.LUT R2, R2, 0x400000, RZ, 0xb8, !PT ;  /* 0x0040000002027812 */ /* 0x000fca00078eb8ff */
[----:B------:R4:W-:Y:S02]  /*0ad0*/  STS [UR16+0x8], R2 ;  /* 0x00000802ff007988 */ /* 0x0009e40008000810 */
.L_x_28:
[----:B------:R-:W-:Y:S05]  /*0ae0*/  BSYNC B2 ;  /* 0x0000000000027941 */ /* 0x000fea0003800000 */
.L_x_24:
[----:B-1-34-:R-:W1:Y:S02]  /*0af0*/  @!P2 LDS R2, [UR16+0x8] ;  /* 0x00000810ff02a984 */ /* 0x01ae640008000800 */
[----:B-1----:R-:W-:-:S05]  /*0b00*/  @!P2 LOP3.LUT R2, R2, 0x8000, RZ, 0xb8, !PT ;  /* 0x000080000202a812 */ /* 0x002fca00078eb8ff */
[----:B------:R1:W-:Y:S02]  /*0b10*/  @!P2 STS [UR16+0x8], R2 ;  /* 0x00000802ff00a988 */ /* 0x0003e40008000810 */
.L_x_29:
[----:B------:R-:W-:Y:S05]  /*0b20*/  BSYNC B3 ;  /* 0x0000000000037941 */ /* 0x000fea0003800000 */
.L_x_23:
[----:B------:R-:W-:Y:S05]  /*0b30*/  WARPSYNC.ALL ;  /* 0x0000000000007948 */ /* 0x000fea0003800000 */
[----:B------:R-:W-:-:S04]  /*0b40*/  UIADD3 UR27, UR5, 0x80, URZ ;  /* 0x00000080051b7890 */ /* 0x000fc8000fffe03f */
[----:B------:R-:W-:-:S04]  /*0b50*/  UIADD3 UR26, UP0, UR27, UR28, URZ ;  /* 0x0000001c1b1a7290 */ /* 0x000fc8000ff1e03f */
[----:B------:R-:W-:Y:S01]  /*0b60*/  ULEA.HI.X.SX32 UR27, UR27, UR29, 0x1, UP0 ;  /* 0x0000001d1b1b7291 */ /* 0x000fe200080f0e3f */
[----:B------:R-:W-:Y:S11]  /*0b70*/  @P0 BRA `(.L_x_30) ;  /* 0x0000000000280947 */ /* 0x000ff60003800000 */
[----:B-1-345:R-:W1:Y:S01]  /*0b80*/  S2R R2, SR_LANEID ;  /* 0x0000000000027919 */ /* 0x03ae620000000000 */
[----:B------:R-:W-:Y:S05]  /*0b90*/  WARPSYNC.ALL ;  /* 0x0000000000007948 */ /* 0x000fea0003800000 */
[----:B-1----:R-:W-:-:S05]  /*0ba0*/  IMAD.SHL.U32 R8, R2, 0x4, RZ ;  /* 0x0000000402087824 */ /* 0x002fca00078e00ff */
[----:B------:R-:W1:Y:S01]  /*0bb0*/  LDS R9, [R8+UR16] ;  /* 0x0000001008097984 */ /* 0x000e620008000800 */
[----:B------:R-:W-:-:S05]  /*0bc0*/  IADD3 R2, P1, R8, UR26, RZ ;  /* 0x0000001a08027c10 */ /* 0x000fca000ff3e0ff */
[----:B------:R-:W-:-:S05]  /*0bd0*/  IMAD.X R3, RZ, RZ, UR27, P1 ;  /* 0x0000001bff037e24 */ /* 0x000fca00088e06ff */
[----:B-1----:R1:W3:Y:S01]  /*0be0*/  ATOMG.E.EXCH.STRONG.GPU PT, RZ, [R2], R9 ;  /* 0x0000000902ff73a8 */ /* 0x0022e200041ee100 */
[----:B------:R-:W-:-:S04]  /*0bf0*/  DEPBAR {5,4,3,2,1,0} ;  /* 0x0000003f0000791a */ /* 0x000fc80000000000 */
[----:B------:R1:W-:Y:S01]  /*0c00*/  UTMACCTL.IV [UR26] ;  /* 0x000000001a0079b9 */ /* 0x0003e20008000000 */
[----:B------:R-:W-:Y:S01]  /*0c10*/  NOP ;  /* 0x0000000000007918 */ /* 0x000fe20000000000 */
.L_x_30:
[----:B------:R-:W-:Y:S05]  /*0c20*/  @P0 BRA `(.L_x_31) ;  /* 0x00000000000c0947 */ /* 0x000fea0003800000 */
[----:B------:R0:W-:Y:S01]  /*0c30*/  UTMACMDFLUSH ;  /* 0x00000000000079b7 */ /* 0x0001e20000000000 */
[----:B------:R-:W-:Y:S05]  /*0c40*/  @P0 BRA `(.L_x_31) ;  /* 0x0000000000040947 */ /* 0x000fea0003800000 */
[----:B------:R-:W-:-:S04]  /*0c50*/  DEPBAR.LE SB0, 0x0 ;  /* 0x000080000000791a */ /* 0x000fc80000000000 */
.L_x_31:
[----:B------:R-:W-:Y:S05]  /*0c60*/  WARPSYNC.ALL ;  /* 0x0000000000007948 */ /* 0x000fea0003800000 */
[----:B---3--:R-:W-:Y:S06]  /*0c70*/  BAR.SYNC.DEFER_BLOCKING 0x0 ;  /* 0x0000000000007b1d */ /* 0x008fec0000010000 */
[----:B------:R-:W-:Y:S02]  /*0c80*/  BSSY B3, `(.L_x_32) ;  /* 0x000000b000037945 */ /* 0x000fe40003800000 */
[----:B------:R-:W-:Y:S06]  /*0c90*/  BAR.SYNC.DEFER_BLOCKING 0x0 ;  /* 0x0000000000007b1d */ /* 0x000fec0000010000 */
[----:B------:R3:W-:Y:S01]  /*0ca0*/  @!P0 STS [R4], RZ ;  /* 0x000000ff04008388 */ /* 0x0007e20000000800 */
[----:B------:R-:W-:Y:S01]  /*0cb0*/  NOP ;  /* 0x0000000000007918 */ /* 0x000fe20000000000 */
[----:B------:R-:W-:Y:S05]  /*0cc0*/  @P2 BRA `(.L_x_33) ;  /* 0x0000000000182947 */ /* 0x000fea0003800000 */
[----:B-1--45:R-:W1:Y:S01]  /*0cd0*/  LDS R2, [UR16+0x8] ;  /* 0x00000810ff027984 */ /* 0x032e620008000800 */
[----:B------:R-:W4:Y:S01]  /*0ce0*/  LDC.64 R8, c[0x0][0x220] ;  /* 0x00008800ff087b82 */ /* 0x000f220000000a00 */
[----:B------:R-:W-:Y:S02]  /*0cf0*/  IMAD.MOV.U32 R3, RZ, RZ, 0x70 ;  /* 0x00000070ff037424 */ /* 0x000fe400078e00ff */
[----:B----4-:R4:W-:Y:S03]  /*0d00*/  STS.64 [UR16], R8 ;  /* 0x00000008ff007988 */ /* 0x0109e60008000a10 */
[----:B-1----:R-:W-:-:S05]  /*0d10*/  LOP3.LUT R2, R2, 0x10, R3, 0xd8, !PT ;  /* 0x0000001002027812 */ /* 0x002fca00078ed803 */
[----:B------:R4:W-:Y:S02]  /*0d20*/  STS [UR16+0x8], R2 ;  /* 0x00000802ff007988 */ /* 0x0009e40008000810 */
.L_x_33:
[----:B-1----:R-:W-:Y:S05]  /*0d30*/  BSYNC B3 ;  /* 0x0000000000037941 */ /* 0x002fea0003800000 */
.L_x_32:
[----:B------:R-:W-:Y:S04]  /*0d40*/  BSSY B3, `(.L_x_34) ;  /* 0x0000033000037945 */ /* 0x000fe80003800000 */
[----:B------:R-:W-:Y:S04]  /*0d50*/  BSSY B4, `(.L_x_35) ;  /* 0x000002e000047945 */ /* 0x000fe80003800000 */
[----:B------:R-:W-:Y:S05]  /*0d60*/  @P2 BRA `(.L_x_36) ;  /* 0x0000000000242947 */ /* 0x000fea0003800000 */
[----:B----45:R-:W1:Y:S01]  /*0d70*/  LDS R2, [UR16+0x34] ;  /* 0x00003410ff027984 */ /* 0x030e620008000800 */
[----:B------:R-:W-:-:S05]  /*0d80*/  IMAD.MOV.U32 R3, RZ, RZ, 0x7f000000 ;  /* 0x7f000000ff037424 */ /* 0x000fca00078e00ff */
[----:B-1----:R-:W-:-:S05]  /*0d90*/  LOP3.LUT R2, R2, 0xff000000, R3, 0xb8, !PT ;  /* 0xff00000002027812 */ /* 0x002fca00078eb803 */
[----:B------:R1:W-:Y:S01]  /*0da0*/  STS [UR16+0x34], R2 ;  /* 0x00003402ff007988 */ /* 0x0003e20008000810 */
[----:B------:R-:W-:Y:S05]  /*0db0*/  @P2 BRA `(.L_x_37) ;  /* 0x0000000000182947 */ /* 0x000fea0003800000 */
[----:B-1----:R-:W1:Y:S01]  /*0dc0*/  LDS R2, [UR16+0x38] ;  /* 0x00003810ff027984 */ /* 0x002e620008000800 */
[----:B------:R-:W-:-:S05]  /*0dd0*/  IMAD.MOV.U32 R3, RZ, RZ, 0x3f ;  /* 0x0000003fff037424 */ /* 0x000fca00078e00ff */
[----:B-1----:R-:W-:-:S05]  /*0de0*/  LOP3.LUT R2, R2, 0xff, R3, 0xb8, !PT ;  /* 0x000000ff02027812 */ /* 0x002fca00078eb803 */
[----:B------:R1:W-:Y:S02]  /*0df0*/  STS [UR16+0x38], R2 ;  /* 0x00003802ff007988 */ /* 0x0003e40008000810 */
.L_x_36:
[----:B------:R-:W-:Y:S05]  /*0e00*/  @P2 BRA `(.L_x_38) ;  /* 0x00000000000c2947 */ /* 0x000fea0003800000 */
[----:B------:R1:W-:Y:S02]  /*0e10*/  STS [UR16+0x20], R5 ;  /* 0x00002005ff007988 */ /* 0x0003e40008000810 */
.L_x_37:
[----:B------:R-:W-:Y:S05]  /*0e20*/  @P2 BRA `(.L_x_39) ;  /* 0x0000000000242947 */ /* 0x000fea0003800000 */
[----:B------:R1:W-:Y:S02]  /*0e30*/  STS [UR16+0x24], R6 ;  /* 0x00002406ff007988 */ /* 0x0003e40008000810 */
.L_x_38:
[----:B------:R-:W-:Y:S05]  /*0e40*/  @P2 BRA `(.L_x_40) ;  /* 0x00000000002c2947 */ /* 0x000fea0003800000 */
[----:B-1--45:R-:W1:Y:S01]  /*0e50*/  LDS R2, [UR16+0x1c] ;  /* 0x00001c10ff027984 */ /* 0x032e620008000800 */
[----:B------:R-:W4:Y:S02]  /*0e60*/  LDC.64 R8, c[0x0][0x248] ;  /* 0x00009200ff087b82 */ /* 0x000f240000000a00 */
[--C-:B----4-:R-:W-:Y:S02]  /*0e70*/  SHF.R.U32.HI R5, RZ, 0x4, R9.reuse ;  /* 0x00000004ff057819 */ /* 0x110fe40000011609 */
[----:B------:R-:W-:-:S05]  /*0e80*/  SHF.R.U64 R3, R8, 0x4, R9 ;  /* 0x0000000408037819 */ /* 0x000fca0000001209 */
[----:B------:R4:W-:Y:S01]  /*0e90*/  STS [UR16+0xc], R3 ;  /* 0x00000c03ff007988 */ /* 0x0009e20008000810 */
[----:B-1----:R-:W-:-:S05]  /*0ea0*/  LOP3.LUT R2, R2, 0xf, R5, 0xb8, !PT ;  /* 0x0000000f02027812 */ /* 0x002fca00078eb805 */
[----:B------:R4:W-:Y:S02]  /*0eb0*/  STS [UR16+0x1c], R2 ;  /* 0x00001c02ff007988 */ /* 0x0009e40008000810 */
.L_x_39:
[----:B------:R-:W-:Y:S05]  /*0ec0*/  @P2 BRA `(.L_x_41) ;  /* 0x00000000001c2947 */ /* 0x000fea0003800000 */
[----:B-1--45:R-:W1:Y:S02]  /*0ed0*/  LDS R2, [UR16+0x34] ;  /* 0x00003410ff027984 */ /* 0x032e640008000800 */
[----:B-1----:R-:W-:-:S05]  /*0ee0*/  LOP3.LUT R2, R2, 0x7, RZ, 0xb8, !PT ;  /* 0x0000000702027812 */ /* 0x002fca00078eb8ff */
[----:B------:R1:W-:Y:S02]  /*0ef0*/  STS [UR16+0x34], R2 ;  /* 0x00003402ff007988 */ /* 0x0003e40008000810 */
.L_x_40:
[----:B------:R-:W-:Y:S05]  /*0f00*/  @P2 BRA `(.L_x_42) ;  /* 0x00000000001c2947 */ /* 0x000fea0003800000 */
[----:B-1--45:R-:W1:Y:S02]  /*0f10*/  LDS R2, [UR16+0x34] ;  /* 0x00003410ff027984 */ /* 0x032e640008000800 */
[----:B-1----:R-:W-:-:S05]  /*0f20*/  LOP3.LUT R2, R2, 0x38, RZ, 0xb8, !PT ;  /* 0x0000003802027812 */ /* 0x002fca00078eb8ff */
[----:B------:R1:W-:Y:S02]  /*0f30*/  STS [UR16+0x34], R2 ;  /* 0x00003402ff007988 */ /* 0x0003e40008000810 */
.L_x_41:
[----:B------:R-:W-:Y:S05]  /*0f40*/  @P2 BRA `(.L_x_43) ;  /* 0x00000000001c2947 */ /* 0x000fea0003800000 */
[----:B-1--45:R-:W1:Y:S02]  /*0f50*/  LDS R2, [UR16+0x8] ;  /* 0x00000810ff027984 */ /* 0x032e640008000800 */
[----:B-1----:R-:W-:-:S05]  /*0f60*/  LOP3.LUT R2, R2, 0x780, RZ, 0xb8, !PT ;  /* 0x0000078002027812 */ /* 0x002fca00078eb8ff */
[----:B------:R1:W-:Y:S02]  /*0f70*/  STS [UR16+0x8], R2 ;  /* 0x00000802ff007988 */ /* 0x0003e40008000810 */
.L_x_42:
[----:B------:R-:W-:Y:S05]  /*0f80*/  @P2 BRA `(.L_x_44) ;  /* 0x0000000000282947 */ /* 0x000fea0003800000 */
[----:B-1--45:R-:W1:Y:S02]  /*0f90*/  LDS R2, [UR16+0x8] ;  /* 0x00000810ff027984 */ /* 0x032e640008000800 */
[----:B-1----:R-:W-:-:S05]  /*0fa0*/  LOP3.LUT R2, R2, 0x1800, RZ, 0xb8, !PT ;  /* 0x0000180002027812 */ /* 0x002fca00078eb8ff */
[----:B------:R1:W-:Y:S02]  /*0fb0*/  STS [UR16+0x8], R2 ;  /* 0x00000802ff007988 */ /* 0x0003e40008000810 */
.L_x_43:
[----:B------:R-:W-:Y:S05]  /*0fc0*/  @P2 BREAK B4 ;  /* 0x0000000000042942 */ /* 0x000fea0003800000 */
[----:B------:R-:W-:Y:S05]  /*0fd0*/  @P2 BRA `(.L_x_45) ;  /* 0x0000000000242947 */ /* 0x000fea0003800000 */
[----:B-1--45:R-:W1:Y:S01]  /*0fe0*/  LDS R2, [UR16+0x8] ;  /* 0x00000810ff027984 */ /* 0x032e620008000800 */
[----:B------:R-:W-:-:S05]  /*0ff0*/  IMAD.MOV.U32 R3, RZ, RZ, 0x6000 ;  /* 0x00006000ff037424 */ /* 0x000fca00078e00ff */
[----:B-1----:R-:W-:-:S04]  /*1000*/  LOP3.LUT R2, R2, 0x6000, R3, 0xd8, !PT ;  /* 0x0000600002027812 */ /* 0x002fc800078ed803 */
[----:B------:R-:W-:-:S05]  /*1010*/  LOP3.LUT R2, R2, 0x400000, RZ, 0xb8, !PT ;  /* 0x0040000002027812 */ /* 0x000fca00078eb8ff */
[----:B------:R1:W-:Y:S02]  /*1020*/  STS [UR16+0x8], R2 ;  /* 0x00000802ff007988 */ /* 0x0003e40008000810 */
.L_x_44:
[----:B------:R-:W-:Y:S05]  /*1030*/  BSYNC B4 ;  /* 0x0000000000047941 */ /* 0x000fea0003800000 */
.L_x_35:
[----:B-1--45:R-:W1:Y:S02]  /*1040*/  @!P2 LDS R2, [UR16+0x8] ;  /* 0x00000810ff02a984 */ /* 0x032e640008000800 */
[----:B-1----:R-:W-:-:S05]  /*1050*/  @!P2 LOP3.LUT R2, R2, 0x8000, RZ, 0xb8, !PT ;  /* 0x000080000202a812 */ /* 0x002fca00078eb8ff */
[----:B------:R1:W-:Y:S02]  /*1060*/  @!P2 STS [UR16+0x8], R2 ;  /* 0x00000802ff00a988 */ /* 0x0003e40008000810 */
.L_x_45:
[----:B------:R-:W-:Y:S05]  /*1070*/  BSYNC B3 ;  /* 0x0000000000037941 */ /* 0x000fea0003800000 */
.L_x_34:
[----:B------:R-:W-:Y:S05]  /*1080*/  WARPSYNC.ALL ;  /* 0x0000000000007948 */ /* 0x000fea0003800000 */
[----:B------:R-:W-:Y:S01]  /*1090*/  UIADD3 UR5, UR5, 0x100, URZ ;  /* 0x0000010005057890 */ /* 0x000fe2000fffe03f */
[----:B------:R-:W-:Y:S02]  /*10a0*/  ISETP.GE.AND P1, PT, R12, 0x1, PT ;  /* 0x000000010c00780c */ /* 0x000fe40003f26270 */
[----:B------:R-:W-:Y:S02]  /*10b0*/  CS2R R24, SRZ ;  /* 0x0000000000187805 */ /* 0x000fe4000001ff00 */
[----:B------:R-:W-:Y:S01]  /*10c0*/  CS2R R26, SRZ ;  /* 0x00000000001a7805 */ /* 0x000fe2000001ff00 */
[----:B------:R-:W-:Y:S01]  /*10d0*/  UIADD3 UR28, UP0, UR5, UR28, URZ ;  /* 0x0000001c051c7290 */ /* 0x000fe2000ff1e03f */
[----:B------:R-:W-:-:S02]  /*10e0*/  CS2R R28, SRZ ;  /* 0x00000000001c7805 */ /* 0x000fc4000001ff00 */
[----:B------:R-:W-:Y:S02]  /*10f0*/  CS2R R30, SRZ ;  /* 0x00000000001e7805 */ /* 0x000fe4000001ff00 */
[----:B------:R-:W-:Y:S01]  /*1100*/  CS2R R32, SRZ ;  /* 0x0000000000207805 */ /* 0x000fe2000001ff00 */
[----:B------:R-:W-:Y:S01]  /*1110*/  ULEA.HI.X.SX32 UR29, UR5, UR29, 0x1, UP0 ;  /* 0x0000001d051d7291 */ /* 0x000fe200080f0e3f */
[----:B------:R-:W-:Y:S02]  /*1120*/  CS2R R34, SRZ ;  /* 0x0000000000227805 */ /* 0x000fe4000001ff00 */
[----:B------:R-:W-:Y:S02]  /*1130*/  CS2R R36, SRZ ;  /* 0x0000000000247805 */ /* 0x000fe4000001ff00 */
[----:B------:R-:W-:Y:S02]  /*1140*/  CS2R R38, SRZ ;  /* 0x0000000000267805 */ /* 0x000fe4000001ff00 */
[----:B------:R-:W-:-:S02]  /*1150*/  CS2R R40, SRZ ;  /* 0x0000000000287805 */ /* 0x000fc4000001ff00 */
[----:B------:R-:W-:Y:S02]  /*1160*/  CS2R R42, SRZ ;  /* 0x00000000002a7805 */ /* 0x000fe4000001ff00 */
[----:B------:R-:W-:Y:S02]  /*1170*/  CS2R R44, SRZ ;  /* 0x00000000002c7805 */ /* 0x000fe4000001ff00 */
        /* <DEDUP_REMOVED lines=9> */
[----:B------:R-:W-:Y:S01]  /*1210*/  CS2R R64, SRZ ;  /* 0x0000000000407805 */ /* 0x000fe2000001ff00 */
[----:B------:R-:W-:Y:S01]  /*1220*/  IMAD.MOV.U32 R66, RZ, RZ, RZ ;  /* 0x000000ffff427224 */ /* 0x000fe200078e00ff */
[----:B------:R-:W-:Y:S06]  /*1230*/  @P0 BRA `(.L_x_46) ;  /* 0x0000000000280947 */ /* 0x000fec0003800000 */
[----:B-1--45:R-:W2:Y:S01]  /*1240*/  S2R R2, SR_LANEID ;  /* 0x0000000000027919 */ /* 0x032ea20000000000 */
[----:B------:R-:W-:Y:S05]  /*1250*/  WARPSYNC.ALL ;  /* 0x0000000000007948 */ /* 0x000fea0003800000 */
[----:B--23--:R-:W-:-:S05]  /*1260*/  IMAD.SHL.U32 R4, R2, 0x4, RZ ;  /* 0x0000000402047824 */ /* 0x00cfca00078e00ff */
[----:B------:R-:W1:Y:S01]  /*1270*/  LDS R5, [R4+UR16] ;  /* 0x0000001004057984 */ /* 0x000e620008000800 */
[----:B------:R-:W-:-:S05]  /*1280*/  IADD3 R2, P3, R4, UR28, RZ ;  /* 0x0000001c04027c10 */ /* 0x000fca000ff7e0ff */
[----:B------:R-:W-:-:S05]  /*1290*/  IMAD.X R3, RZ, RZ, UR29, P3 ;  /* 0x0000001dff037e24 */ /* 0x000fca00098e06ff */
[----:B-1----:R1:W2:Y:S01]  /*12a0*/  ATOMG.E.EXCH.STRONG.GPU PT, RZ, [R2], R5 ;  /* 0x0000000502ff73a8 */ /* 0x0022a200041ee100 */
[----:B------:R-:W-:-:S04]  /*12b0*/  DEPBAR {5,4,3,2,1,0} ;  /* 0x0000003f0000791a */ /* 0x000fc80000000000 */
[----:B------:R1:W-:Y:S01]  /*12c0*/  UTMACCTL.IV [UR28] ;  /* 0x000000001c0079b9 */ /* 0x0003e20008000000 */
[----:B------:R-:W-:Y:S01]  /*12d0*/  NOP ;  /* 0x0000000000007918 */ /* 0x000fe20000000000 */
.L_x_46:
[----:B------:R-:W-:Y:S05]  /*12e0*/  @P0 BRA `(.L_x_47) ;  /* 0x00000000000c0947 */ /* 0x000fea0003800000 */
[----:B------:R0:W-:Y:S01]  /*12f0*/  UTMACMDFLUSH ;  /* 0x00000000000079b7 */ /* 0x0001e20000000000 */
[----:B------:R-:W-:Y:S05]  /*1300*/  @P0 BRA `(.L_x_47) ;  /* 0x0000000000040947 */ /* 0x000fea0003800000 */
[----:B------:R-:W-:-:S04]  /*1310*/  DEPBAR.LE SB0, 0x0 ;  /* 0x000080000000791a */ /* 0x000fc80000000000 */
.L_x_47:
[----:B------:R-:W-:Y:S05]  /*1320*/  WARPSYNC.ALL ;  /* 0x0000000000007948 */ /* 0x000fea0003800000 */
[----:B--2---:R-:W-:Y:S01]  /*1330*/  BAR.SYNC.DEFER_BLOCKING 0x0 ;  /* 0x0000000000007b1d */ /* 0x004fe20000010000 */
[----:B------:R-:W-:Y:S01]  /*1340*/  USHF.L.U32 UR15, UR30, 0x7, URZ ;  /* 0x000000071e0f7899 */ /* 0x000fe2000800063f */
[----:B------:R-:W-:Y:S01]  /*1350*/  IMAD.MOV.U32 R67, RZ, RZ, RZ ;  /* 0x000000ffff437224 */ /* 0x000fe200078e00ff */
[----:B------:R-:W-:Y:S02]  /*1360*/  CS2R R68, SRZ ;  /* 0x0000000000447805 */ /* 0x000fe4000001ff00 */
[----:B------:R-:W-:-:S02]  /*1370*/  CS2R R70, SRZ ;  /* 0x0000000000467805 */ /* 0x000fc4000001ff00 */
[----:B------:R-:W-:Y:S01]  /*1380*/  CS2R R72, SRZ ;  /* 0x0000000000487805 */ /* 0x000fe2000001ff00 */
[----:B------:R-:W-:Y:S01]  /*1390*/  VOTEU.ALL UP0, P2 ;  /* 0x00000000003f7886 */ /* 0x000fe20001000000 */
[----:B------:R-:W-:Y:S01]  /*13a0*/  UMOV UR6, 0x1 ;  /* 0x0000000100067882 */ /* 0x000fe20000000000 */
[----:B------:R-:W-:Y:S01]  /*13b0*/  VOTEU.ALL UP1, P2 ;  /* 0x00000000003f7886 */ /* 0x000fe20001020000 */
[----:B------:R-:W-:Y:S01]  /*13c0*/  VOTEU.ALL UP2, P2 ;  /* 0x00000000003f7886 */ /* 0x000fe20001040000 */
[----:B------:R-:W-:Y:S01]  /*13d0*/  VOTEU.ALL UP3, P2 ;  /* 0x00000000003f7886 */ /* 0x000fe20001060000 */
[----:B------:R-:W-:-:S04]  /*13e0*/  @!UP0 UIADD3 UR8, -UR6, 0x100000, URZ ;  /* 0x0010000006088890 */ /* 0x000fc8000fffe13f */
[----:B------:R-:W-:Y:S02]  /*13f0*/  @!UP0 USHF.L.U32 UR9, UR8, 0xb, URZ ;  /* 0x0000000b08098899 */ /* 0x000fe4000800063f */
[----:B------:R-:W-:Y:S01]  /*1400*/  @!UP0 USHF.L.U32 UR8, UR8, 0x1, URZ ;  /* 0x0000000108088899 */ /* 0x000fe2000800063f */
[----:B------:R-:W-:Y:S01]  /*1410*/  CS2R R74, SRZ ;  /* 0x00000000004a7805 */ /* 0x000fe2000001ff00 */
        /* <DEDUP_REMOVED lines=12> */
[----:B------:R-:W-:Y:S01]  /*14e0*/  VOTEU.ALL UP0, P2 ;  /* 0x00000000003f7886 */ /* 0x000fe20001000000 */
[----:B------:R-:W-:Y:S02]  /*14f0*/  CS2R R82, SRZ ;  /* 0x0000000000527805 */ /* 0x000fe4000001ff00 */
[----:B------:R-:W-:Y:S02]  /*1500*/  CS2R R84, SRZ ;  /* 0x0000000000547805 */ /* 0x000fe4000001ff00 */
[----:B------:R-:W-:Y:S01]  /*1510*/  CS2R R86, SRZ ;  /* 0x0000000000567805 */ /* 0x000fe2000001ff00 */
[----:B------:R-:W2:Y:S02]  /*1520*/  FENCE.VIEW.ASYNC.S ;  /* 0x00000000000073c6 */ /* 0x000ea40000000000 */
[----:B--2---:R-:W2:Y:S02]  /*1530*/  @!UP0 SYNCS.EXCH.64 URZ, [UR16+0x18000], UR8 ;  /* 0x01800008103f85b2 */ /* 0x004ea40008000100 */
[----:B--2---:R-:W-:Y:S06]  /*1540*/  BAR.SYNC.DEFER_BLOCKING 0x0 ;  /* 0x0000000000007b1d */ /* 0x004fec0000010000 */
[----:B------:R2:W4:Y:S02]  /*1550*/  @!UP1 SYNCS.EXCH.64 URZ, [UR16+0x18008], UR10 ;  /* 0x0180080a103f95b2 */ /* 0x0005240008000100 */
[----:B----4-:R-:W-:Y:S01]  /*1560*/  BAR.SYNC.DEFER_BLOCKING 0x0 ;  /* 0x0000000000007b1d */ /* 0x010fe20000010000 */
[----:B--2---:R-:W-:-:S05]  /*1570*/  USHF.L.U32 UR11, UR31, 0x6, URZ ;  /* 0x000000061f0b7899 */ /* 0x004fca000800063f */
[----:B------:R2:W4:Y:S02]  /*1580*/  @!UP2 SYNCS.EXCH.64 URZ, [UR16+0x18010], UR12 ;  /* 0x0180100c103fa5b2 */ /* 0x0005240008000100 */
[----:B----4-:R-:W-:Y:S06]  /*1590*/  BAR.SYNC.DEFER_BLOCKING 0x0 ;  /* 0x0000000000007b1d */ /* 0x010fec0000010000 */
[----:B------:R2:W4:Y:S01]  /*15a0*/  @!UP3 SYNCS.EXCH.64 URZ, [UR16+0x18018], UR6 ;  /* 0x01801806103fb5b2 */ /* 0x0005220008000100 */
[----:B------:R-:W-:Y:S05]  /*15b0*/  @!P1 BRA `(.L_x_48) ;  /* 0x0000000400889947 */ /* 0x000fea0003800000 */
        /* <DEDUP_REMOVED lines=31> */
[----:B------:R-:W-:Y:S01]  /*17b0*/  CS2R R86, SRZ ;  /* 0x0000000000567805 */ /* 0x000fe2000001ff00 */
[----:B------:R-:W-:Y:S01]  /*17c0*/  UMOV UR5, URZ ;  /* 0x0000003f00057c82 */ /* 0x000fe20008000000 */
[----:B------:R-:W-:-:S05]  /*17d0*/  UMOV UR10, URZ ;  /* 0x0000003f000a7c82 */ /* 0x000fca0008000000 */
.L_x_50:
[----:B----4-:R-:W-:Y:S01]  /*17e0*/  BAR.SYNC.DEFER_BLOCKING 0x0 ;  /* 0x0000000000007b1d */ /* 0x010fe20000010000 */
[----:B------:R-:W-:Y:S01]  /*17f0*/  ULEA UR17, UR5, UR16, 0x3 ;  /* 0x0000001005117291 */ /* 0x000fe2000f8e183f */
[----:B-1---5:R-:W-:Y:S01]  /*1800*/  @!P2 IMAD.MOV.U32 R2, RZ, RZ, 0x6000 ;  /* 0x00006000ff02a424 */ /* 0x022fe200078e00ff */
[----:B------:R-:W-:Y:S01]  /*1810*/  ELECT P0, URZ, PT ;  /* 0x00000000003f782f */ /* 0x000fe20003800000 */
[----:B------:R-:W-:-:S03]  /*1820*/  ULEA UR8, UR5, UR16, 0xd ;  /* 0x0000001005087291 */ /* 0x000fc6000f8e683f */
[----:B------:R-:W-:Y:S02]  /*1830*/  ISETP.LT.U32.AND P0, PT, R7, 0x20, P0 ;  /* 0x000000200700780c */ /* 0x000fe40000701070 */
[----:B------:R-:W-:Y:S01]  /*1840*/  ELECT P1, URZ, PT ;  /* 0x00000000003f782f */ /* 0x000fe20003820000 */
[----:B------:R-:W-:-:S03]  /*1850*/  UIADD3 UR8, UR8, 0x10000, URZ ;  /* 0x0001000008087890 */ /* 0x000fc6000fffe03f */
[----:B------:R-:W-:Y:S01]  /*1860*/  ISETP.LT.U32.AND P1, PT, R7, 0x20, P1 ;  /* 0x000000200700780c */ /* 0x000fe20000f21070 */
[----:B--2---:R-:W-:Y:S01]  /*1870*/  ULEA UR12, UR5, UR16, 0xe ;  /* 0x00000010050c7291 */ /* 0x004fe2000f8e703f */
[----:B------:R-:W-:-:S05]  /*1880*/  UMOV UR14, UR10 ;  /* 0x0000000a000e7c82 */ /* 0x000fca0008000000 */
[----:B------:R-:W-:Y:S01]  /*1890*/  VOTEU.ANY UP0, P0 ;  /* 0x00000000003f7886 */ /* 0x000fe20000000100 */
[----:B------:R-:W-:Y:S01]  /*18a0*/  VOTEU.ANY UP2, P0 ;  /* 0x00000000003f7886 */ /* 0x000fe20000040100 */
[----:B------:R1:W-:Y:S03]  /*18b0*/  @!P2 SYNCS.ARRIVE.TRANS64 RZ, [UR17+0x18000], R2 ;  /* 0x01800002ffffa9a7 */ /* 0x0003e60008000011 */
[----:B------:R-:W-:Y:S01]  /*18c0*/  @UP0 UIADD3 UR9, UR17, 0x18000, URZ ;  /* 0x0001800011090890 */ /* 0x000fe2000fffe03f */
[----:B------:R-:W-:Y:S01]  /*18d0*/  @UP0 UMOV UR6, UR24 ;  /* 0x0000001800060c82 */ /* 0x000fe20008000000 */
[----:B------:R-:W-:Y:S01]  /*18e0*/  @UP0 UMOV UR7, UR25 ;  /* 0x0000001900070c82 */ /* 0x000fe20008000000 */
[----:B------:R-:W-:Y:S01]  /*18f0*/  BAR.SYNC.DEFER_BLOCKING 0x0 ;  /* 0x0000000000007b1d */ /* 0x000fe20000010000 */
[----:B-1----:R-:W-:-:S05]  /*1900*/  IMAD.U32 R2, RZ, RZ, UR4 ;  /* 0x00000004ff027e24 */ /* 0x002fca000f8e00ff */
[----:B------:R-:W-:Y:S01]  /*1910*/  VOTEU.ANY UP1, P1 ;  /* 0x00000000003f7886 */ /* 0x000fe20000820100 */
[----:B------:R-:W-:Y:S01]  /*1920*/  VOTEU.ANY UP3, P1 ;  /* 0x00000000003f7886 */ /* 0x000fe20000860100 */
[----:B------:R-:W-:-:S03]  /*1930*/  SHF.L.U32 R2, R2, 0x1f, RZ ;  /* 0x0000001f02027819 */ /* 0x000fc600000006ff */
[----:B------:R-:W-:Y:S01]  /*1940*/  @UP1 UIADD3 UR13, UR17, 0x18000, URZ ;  /* 0x00018000110d1890 */ /* 0x000fe2000fffe03f */
[----:B------:R-:W-:Y:S01]  /*1950*/  @UP1 UMOV UR18, UR26 ;  /* 0x0000001a00121c82 */ /* 0x000fe20008000000 */
[----:B------:R-:W-:Y:S01]  /*1960*/  @UP1 UMOV UR19, UR27 ;  /* 0x0000001b00131c82 */ /* 0x000fe20008000000 */
[----:B------:R1:W-:Y:S01]  /*1970*/  @UP2 UTMALDG.2D [UR8], [UR6] ;  /* 0x00000008060025b4 */ /* 0x0003e20008008000 */
[----:B------:R2:W-:Y:S06]  /*1980*/  MEMBAR.ALL.CTA ;  /* 0x0000000000007992 */ /* 0x0005ec0000008000 */
[----:B--2---:R-:W2:Y:S02]  /*1990*/  FENCE.VIEW.ASYNC.S ;  /* 0x00000000000073c6 */ /* 0x004ea40000000000 */
[----:B--2---:R-:W-:Y:S06]  /*19a0*/  BAR.SYNC.DEFER_BLOCKING 0x0 ;  /* 0x0000000000007b1d */ /* 0x004fec0000010000 */
[----:B------:R1:W-:Y:S02]  /*19b0*/  @UP3 UTMALDG.2D [UR12], [UR18] ;  /* 0x0000000c120035b4 */ /* 0x0003e40008008000 */
[----:B------:R-:W-:Y:S06]  /*19c0*/  BAR.SYNC.DEFER_BLOCKING 0x0 ;  /* 0x0000000000007b1d */ /* 0x000fec0000010000 */
[----:B------:R-:W2:Y:S02]  /*19d0*/  SYNCS.PHASECHK.TRANS64.TRYWAIT P0, [UR17+0x18000], R2 ;  /* 0x01800002ff0075a7 */ /* 0x000ea40008000151 */
[----:B-12---:R-:W-:Y:S05]  /*19e0*/  @!P0 BRA `(.L_x_49) ;  /* 0x00000008001c8947 */ /* 0x006fea0003800000 */
.L_x_51:
[----:B------:R-:W-:Y:S01]  /*19f0*/  USHF.R.U32.HI UR22, URZ, 0x4, UR12 ;  /* 0x000000043f167899 */ /* 0x000fe2000801160c */
[----:B------:R-:W-:Y:S02]  /*1a00*/  WARPGROUP.DEPBAR.LE gsb0, 0x0 ;  /* 0x00008000000079c5 */ /* 0x000fe40000010000 */
[----:B------:R-:W-:Y:S01]  /*1a10*/  USHF.R.U32.HI UR20, URZ, 0x4, UR8 ;  /* 0x000000043f147899 */ /* 0x000fe20008011608 */
[----:B------:R-:W-:Y:S01]  /*1a20*/  WARPGROUP.ARRIVE ;  /* 0x00000000000079c5 */ /* 0x000fe20000000000 */
[----:B------:R-:W-:Y:S01]  /*1a30*/  USGXT.U32 UR22, UR22, 0xe ;  /* 0x0000000e1616789a */ /* 0x000fe20008000000 */
[----:B------:R-:W1:Y:S01]  /*1a40*/  LDC R2, c[0x0][0x230] ;  /* 0x00008c00ff027b82 */ /* 0x000e620000000800 */
[----:B------:R-:W-:Y:S01]  /*1a50*/  USGXT.U32 UR20, UR20, 0xe ;  /* 0x0000000e1414789a */ /* 0x000fe20008000000 */
[----:B------:R-:W-:Y:S01]  /*1a60*/  UMOV UR23, 0x40000040 ;  /* 0x4000004000177882 */ /* 0x000fe20000000000 */
[----:B------:R-:W-:Y:S01]  /*1a70*/  UMOV UR21, 0x40000040 ;  /* 0x4000004000157882 */ /* 0x000fe20000000000 */
[----:B------:R-:W-:Y:S01]  /*1a80*/  UMOV UR6, URZ ;  /* 0x0000003f00067c82 */ /* 0x000fe20008000000 */
[----:B------:R-:W-:Y:S01]  /*1a90*/  UMOV UR7, URZ ;  /* 0x0000003f00077c82 */ /* 0x000fe20008000000 */
[----:B------:R-:W-:-:S02]  /*1aa0*/  UIADD3 UR10, UR10, 0x80, URZ ;  /* 0x000000800a0a7890 */ /* 0x000fc4000fffe03f */
[----:B------:R-:W-:Y:S02]  /*1ab0*/  UIADD3 UR5, UR5, 0x1, URZ ;  /* 0x0000000105057890 */ /* 0x000fe4000fffe03f */
[----:B------:R-:W-:Y:S01]  /*1ac0*/  QGMMA.64x128x32.F32.E4M3.E4M3 R24, gdesc[UR20], R24 ;  /* 0x01e00000141879f3 */ /* 0x000fe20008700818 */
[----:B------:R-:W-:Y:S02]  /*1ad0*/  UIADD3 UR22, UP1, UR22, 0x2, URZ ;  /* 0x0000000216167890 */ /* 0x000fe4000ff3e03f */
[----:B------:R-:W-:Y:S02]  /*1ae0*/  UIADD3 UR20, UP0, UR20, 0x2, URZ ;  /* 0x0000000214147890 */ /* 0x000fe4000ff1e03f */
[----:B------:R-:W-:Y:S02]  /*1af0*/  UIADD3.X UR23, UR7, 0x40000040, URZ, UP1, !UPT ;  /* 0x4000004007177890 */ /* 0x000fe40008ffe43f */
[----:B------:R-:W-:Y:S02]  /*1b00*/  UIADD3.X UR21, UR6, 0x40000040, URZ, UP0, !UPT ;  /* 0x4000004006157890 */ /* 0x000fe400087fe43f */
[----:B------:R-:W-:-:S02]  /*1b10*/  UIADD3.64 UR34, UR22, 0x2, URZ ;  /* 0x0000000216227897 */ /* 0x000fc4000fffe03f */
[----:B------:R-:W-:Y:S02]  /*1b20*/  UIADD3.64 UR32, UR20, 0x2, URZ ;  /* 0x0000000214207897 */ /* 0x000fe4000fffe03f */
[----:B------:R-:W-:Y:S01]  /*1b30*/  UISETP.NE.U32.AND UP0, UPT, UR5, 0x4, UPT ;  /* 0x000000040500788c */ /* 0x000fe2000bf05070 */
[----:B-1----:R-:W-:-:S03]  /*1b40*/  ISETP.LE.AND P0, PT, R2, UR10, PT ;  /* 0x0000000a02007c0c */ /* 0x002fc6000bf03270 */
[----:B------:R-:W-:Y:S02]  /*1b50*/  USEL UR6, URZ, 0x1, UP0 ;  /* 0x000000013f067887 */ /* 0x000fe40008000000 */
[----:B------:R-:W-:Y:S02]  /*1b60*/  USEL UR5, UR5, URZ, UP0 ;  /* 0x0000003f05057287 */ /* 0x000fe40008000000 */
[----:B------:R-:W-:Y:S01]  /*1b70*/  ULOP3.LUT UR4, UR4, UR6, URZ, 0x3c, !UPT ;  /* 0x0000000604047292 */ /* 0x000fe2000f8e3c3f */
[----:B------:R-:W-:Y:S01]  /*1b80*/  QGMMA.64x128x32.F32.E4M3.E4M3 R24, gdesc[UR20], R24 ;  /* 0x01e00000141879f3 */ /* 0x000fe20008700818 */
[----:B------:R-:W-:Y:S02]  /*1b90*/  UIADD3.64 UR22, UR22, 0x4, URZ ;  /* 0x0000000416167897 */ /* 0x000fe4000fffe03f */
[----:B------:R-:W-:-:S09]  /*1ba0*/  UIADD3.64 UR20, UR20, 0x4, URZ ;  /* 0x0000000414147897 */ /* 0x000fd2000fffe03f */
[----:B------:R-:W-:-:S12]  /*1bb0*/  QGMMA.64x128x32.F32.E4M3.E4M3 R24, gdesc[UR32], R24 ;  /* 0x01e00000201879f3 */ /* 0x000fd80008700818 */
[----:B------:R-:W-:Y:S01]  /*1bc0*/  QGMMA.64x128x32.F32.E4M3.E4M3 R24, gdesc[UR20], R24, gsb0 ;  /* 0x01e00000141879f3 */ /* 0x000fe20008000818 */
[----:B------:R-:W-:Y:S05]  /*1bd0*/  @!P0 BRA `(.L_x_50) ;  /* 0xfffffffc00008947 */ /* 0x000fea000383ffff */
.L_x_48:
[----:B------:R-:W-:Y:S02]  /*1be0*/  WARPGROUP.DEPBAR.LE gsb0, 0x0 ;  /* 0x00008000000079c5 */ /* 0x000fe40000010000 */
[----:B----4-:R-:W-:Y:S01]  /*1bf0*/  BAR.SYNC.DEFER_BLOCKING 0x0 ;  /* 0x0000000000007b1d */ /* 0x010fe20000010000 */
[C---:B-1---5:R-:W-:Y:S01]  /*1c00*/  IMAD.SHL.U32 R2, R0.reuse, 0x40, RZ ;  /* 0x0000004000027824 */ /* 0x062fe200078e00ff */
[C---:B------:R-:W-:Y:S01]  /*1c10*/  LOP3.LUT R3, R0.reuse, 0x1c, RZ, 0xc0, !PT ;  /* 0x0000001c00037812 */ /* 0x040fe200078ec0ff */
[----:B---3--:R-:W-:Y:S01]  /*1c20*/  IMAD.SHL.U32 R4, R0, 0x2, RZ ;  /* 0x0000000200047824 */ /* 0x008fe200078e00ff */
[----:B------:R-:W-:Y:S02]  /*1c30*/  ELECT P0, URZ, PT ;  /* 0x00000000003f782f */ /* 0x000fe40003800000 */
[----:B------:R-:W-:Y:S01]  /*1c40*/  F2FP.SATFINITE.E4M3.F32.PACK_AB_MERGE_C R24, R25, R24, RZ ;  /* 0x000000181918723e */ /* 0x000fe200048070ff */
[----:B------:R-:W-:Y:S01]  /*1c50*/  UMOV UR17, UR15 ;  /* 0x0000000f00117c82 */ /* 0x000fe20008000000 */
[----:B------:R-:W-:Y:S01]  /*1c60*/  LOP3.LUT R2, R2, 0x1800, RZ, 0xc0, !PT ;  /* 0x0000180002027812 */ /* 0x000fe200078ec0ff */
[----:B------:R-:W-:Y:S01]  /*1c70*/  UMOV UR18, UR11 ;  /* 0x0000000b00127c82 */ /* 0x000fe20008000000 */
[----:B------:R-:W-:-:S02]  /*1c80*/  LOP3.LUT R4, R4, 0x6, RZ, 0xc0, !PT ;  /* 0x0000000604047812 */ /* 0x000fc400078ec0ff */
[----:B------:R-:W-:Y:S01]  /*1c90*/  F2FP.SATFINITE.E4M3.F32.PACK_AB_MERGE_C R26, R27, R26, RZ ;  /* 0x0000001a1b1a723e */ /* 0x000fe200048070ff */
[----:B------:R-:W-:Y:S01]  /*1ca0*/  IMAD R2, R3, 0x20, R2 ;  /* 0x0000002003027824 */ /* 0x000fe200078e0202 */
[----:B------:R-:W-:Y:S01]  /*1cb0*/  F2FP.SATFINITE.E4M3.F32.PACK_AB_MERGE_C R28, R29, R28, RZ ;  /* 0x0000001c1d1c723e */ /* 0x000fe200048070ff */
[----:B------:R-:W-:Y:S01]  /*1cc0*/  IMAD R3, R3, 0x4, R4 ;  /* 0x0000000403037824 */ /* 0x000fe200078e0204 */
[----:B------:R-:W-:Y:S02]  /*1cd0*/  F2FP.SATFINITE.E4M3.F32.PACK_AB_MERGE_C R30, R31, R30, RZ ;  /* 0x0000001e1f1e723e */ /* 0x000fe400048070ff */
[----:B------:R-:W-:Y:S01]  /*1ce0*/  F2FP.SATFINITE.E4M3.F32.PACK_AB_MERGE_C R32, R33, R32, RZ ;  /* 0x000000202120723e */ /* 0x000fe200048070ff */
[----:B------:R-:W-:Y:S01]  /*1cf0*/  IMAD.IADD R3, R2, 0x1, R3 ;  /* 0x0000000102037824 */ /* 0x000fe200078e0203 */
[----:B------:R-:W-:Y:S02]  /*1d00*/  F2FP.SATFINITE.E4M3.F32.PACK_AB_MERGE_C R34, R35, R34, RZ ;  /* 0x000000222322723e */ /* 0x000fe400048070ff */
[----:B------:R-:W-:-:S02]  /*1d10*/  F2FP.SATFINITE.E4M3.F32.PACK_AB_MERGE_C R36, R37, R36, RZ ;  /* 0x000000242524723e */ /* 0x000fc400048070ff */
[----:B------:R-:W-:Y:S01]  /*1d20*/  F2FP.SATFINITE.E4M3.F32.PACK_AB_MERGE_C R38, R39, R38, RZ ;  /* 0x000000262726723e */ /* 0x000fe200048070ff */
[----:B------:R-:W1:Y:S02]  /*1d30*/  @!P2 SYNCS.CCTL.IV [UR16+0x18000] ;  /* 0x01800000ff00a9b1 */ /* 0x000e640008000010 */
[----:B-1----:R-:W-:Y:S01]  /*1d40*/  BAR.SYNC.DEFER_BLOCKING 0x0 ;  /* 0x0000000000007b1d */ /* 0x002fe20000010000 */
[----:B------:R-:W-:Y:S02]  /*1d50*/  ISETP.LT.U32.AND P0, PT, R7, 0x20, P0 ;  /* 0x000000200700780c */ /* 0x000fe40000701070 */
[----:B------:R-:W-:Y:S02]  /*1d60*/  LOP3.LUT R5, R3, 0x10, RZ, 0x3c, !PT ;  /* 0x0000001003057812 */ /* 0x000fe400078e3cff */
[----:B------:R-:W-:Y:S02]  /*1d70*/  F2FP.SATFINITE.E4M3.F32.PACK_AB_MERGE_C R40, R41, R40, RZ ;  /* 0x000000282928723e */ /* 0x000fe400048070ff */
[----:B------:R-:W-:-:S02]  /*1d80*/  F2FP.SATFINITE.E4M3.F32.PACK_AB_MERGE_C R42, R43, R42, RZ ;  /* 0x0000002a2b2a723e */ /* 0x000fc400048070ff */
[----:B------:R-:W-:Y:S02]  /*1d90*/  F2FP.SATFINITE.E4M3.F32.PACK_AB_MERGE_C R44, R45, R44, RZ ;  /* 0x0000002c2d2c723e */ /* 0x000fe400048070ff */
[----:B------:R-:W-:Y:S02]  /*1da0*/  F2FP.SATFINITE.E4M3.F32.PACK_AB_MERGE_C R46, R47, R46, RZ ;  /* 0x0000002e2f2e723e */ /* 0x000fe400048070ff */
[----:B------:R-:W-:Y:S01]  /*1db0*/  LOP3.LUT R7, R3, 0x20, RZ, 0x3c, !PT ;  /* 0x0000002003077812 */ /* 0x000fe200078e3cff */
[----:B------:R-:W-:Y:S01]  /*1dc0*/  VOTEU.ANY UP0, P0 ;  /* 0x00000000003f7886 */ /* 0x000fe20000000100 */
[----:B------:R-:W-:Y:S01]  /*1dd0*/  F2FP.SATFINITE.E4M3.F32.PACK_AB_MERGE_C R48, R49, R48, RZ ;  /* 0x000000303130723e */ /* 0x000fe200048070ff */
[----:B------:R-:W-:Y:S01]  /*1de0*/  VOTEU.ANY UP1, P0 ;  /* 0x00000000003f7886 */ /* 0x000fe20000020100 */
[----:B------:R-:W-:Y:S02]  /*1df0*/  F2FP.SATFINITE.E4M3.F32.PACK_AB_MERGE_C R50, R51, R50, RZ ;  /* 0x000000323332723e */ /* 0x000fe400048070ff */
[----:B------:R-:W-:Y:S01]  /*1e00*/  F2FP.SATFINITE.E4M3.F32.PACK_AB_MERGE_C R52, R53, R52, RZ ;  /* 0x000000343534723e */ /* 0x000fe200048070ff */
[----:B--2---:R-:W-:Y:S01]  /*1e10*/  @UP0 UMOV UR6, UR28 ;  /* 0x0000001c00060c82 */ /* 0x004fe20008000000 */
[----:B------:R-:W-:Y:S01]  /*1e20*/  F2FP.SATFINITE.E4M3.F32.PACK_AB_MERGE_C R54, R55, R54, RZ ;  /* 0x000000363736723e */ /* 0x000fe200048070ff */
[----:B------:R-:W-:Y:S01]  /*1e30*/  @UP0 UMOV UR7, UR29 ;  /* 0x0000001d00070c82 */ /* 0x000fe20008000000 */
[----:B------:R-:W-:Y:S01]  /*1e40*/  LOP3.LUT R9, R3, 0x30, RZ, 0x3c, !PT ;  /* 0x0000003003097812 */ /* 0x000fe200078e3cff */
[----:B------:R-:W1:Y:S02]  /*1e50*/  @!P2 SYNCS.CCTL.IV [UR16+0x18008] ;  /* 0x01800800ff00a9b1 */ /* 0x000e640008000010 */
[----:B-1----:R-:W-:Y:S01]  /*1e60*/  BAR.SYNC.DEFER_BLOCKING 0x0 ;  /* 0x0000000000007b1d */ /* 0x002fe20000010000 */
[----:B------:R-:W-:-:S02]  /*1e70*/  F2FP.SATFINITE.E4M3.F32.PACK_AB_MERGE_C R56, R57, R56, RZ ;  /* 0x000000383938723e */ /* 0x000fc400048070ff */
[----:B------:R-:W-:Y:S02]  /*1e80*/  F2FP.SATFINITE.E4M3.F32.PACK_AB_MERGE_C R58, R59, R58, RZ ;  /* 0x0000003a3b3a723e */ /* 0x000fe400048070ff */
[----:B------:R-:W-:Y:S02]  /*1e90*/  F2FP.SATFINITE.E4M3.F32.PACK_AB_MERGE_C R60, R61, R60, RZ ;  /* 0x0000003c3d3c723e */ /* 0x000fe400048070ff */
[----:B------:R-:W-:Y:S02]  /*1ea0*/  F2FP.SATFINITE.E4M3.F32.PACK_AB_MERGE_C R62, R63, R62, RZ ;  /* 0x0000003e3f3e723e */ /* 0x000fe400048070ff */
[----:B------:R-:W-:Y:S02]  /*1eb0*/  LOP3.LUT R11, R3, 0x40, RZ, 0x3c, !PT ;  /* 0x00000040030b7812 */ /* 0x000fe400078e3cff */
[----:B------:R-:W-:Y:S02]  /*1ec0*/  F2FP.SATFINITE.E4M3.F32.PACK_AB_MERGE_C R64, R65, R64, RZ ;  /* 0x000000404140723e */ /* 0x000fe400048070ff */
[----:B------:R-:W-:-:S02]  /*1ed0*/  F2FP.SATFINITE.E4M3.F32.PACK_AB_MERGE_C R66, R67, R66, RZ ;  /* 0x000000424342723e */ /* 0x000fc400048070ff */
[----:B------:R-:W-:Y:S02]  /*1ee0*/  F2FP.SATFINITE.E4M3.F32.PACK_AB_MERGE_C R68, R69, R68, RZ ;  /* 0x000000444544723e */ /* 0x000fe400048070ff */
[----:B------:R-:W-:Y:S02]  /*1ef0*/  F2FP.SATFINITE.E4M3.F32.PACK_AB_MERGE_C R70, R71, R70, RZ ;  /* 0x000000464746723e */ /* 0x000fe400048070ff */
[----:B------:R-:W-:Y:S02]  /*1f00*/  F2FP.SATFINITE.E4M3.F32.PACK_AB_MERGE_C R72, R73, R72, RZ ;  /* 0x000000484948723e */ /* 0x000fe400048070ff */
[----:B------:R-:W-:Y:S02]  /*1f10*/  F2FP.SATFINITE.E4M3.F32.PACK_AB_MERGE_C R74, R75, R74, RZ ;  /* 0x0000004a4b4a723e */ /* 0x000fe400048070ff */
[----:B------:R-:W-:Y:S01]  /*1f20*/  F2FP.SATFINITE.E4M3.F32.PACK_AB_MERGE_C R76, R77, R76, RZ ;  /* 0x0000004c4d4c723e */ /* 0x000fe200048070ff */
[----:B------:R-:W1:Y:S02]  /*1f30*/  @!P2 SYNCS.CCTL.IV [UR16+0x18010] ;  /* 0x01801000ff00a9b1 */ /* 0x000e640008000010 */
[----:B-1----:R-:W-:Y:S01]  /*1f40*/  BAR.SYNC.DEFER_BLOCKING 0x0 ;  /* 0x0000000000007b1d */ /* 0x002fe20000010000 */
[----:B------:R-:W-:-:S02]  /*1f50*/  F2FP.SATFINITE.E4M3.F32.PACK_AB_MERGE_C R78, R79, R78, RZ ;  /* 0x0000004e4f4e723e */ /* 0x000fc400048070ff */
[----:B------:R-:W-:Y:S02]  /*1f60*/  F2FP.SATFINITE.E4M3.F32.PACK_AB_MERGE_C R80, R81, R80, RZ ;  /* 0x000000505150723e */ /* 0x000fe400048070ff */
[----:B------:R-:W-:Y:S02]  /*1f70*/  F2FP.SATFINITE.E4M3.F32.PACK_AB_MERGE_C R82, R83, R82, RZ ;  /* 0x000000525352723e */ /* 0x000fe400048070ff */
[----:B------:R-:W-:Y:S02]  /*1f80*/  F2FP.SATFINITE.E4M3.F32.PACK_AB_MERGE_C R84, R85, R84, RZ ;  /* 0x000000545554723e */ /* 0x000fe400048070ff */
[----:B------:R-:W-:Y:S01]  /*1f90*/  F2FP.SATFINITE.E4M3.F32.PACK_AB_MERGE_C R86, R87, R86, RZ ;  /* 0x000000565756723e */ /* 0x000fe200048070ff */
[----:B------:R-:W1:Y:S02]  /*1fa0*/  @!P2 SYNCS.CCTL.IV [UR16+0x18018] ;  /* 0x01801800ff00a9b1 */ /* 0x000e640008000010 */
[----:B-1----:R-:W-:Y:S04]  /*1fb0*/  STS.U16 [R3+UR16], R24 ;  /* 0x0000001803007988 */ /* 0x002fe80008000410 */
[----:B------:R-:W-:Y:S04]  /*1fc0*/  STS.U16 [R3+UR16+0x400], R26 ;  /* 0x0004001a03007988 */ /* 0x000fe80008000410 */
[----:B------:R-:W-:Y:S04]  /*1fd0*/  STS.U16 [R3+UR16+0x8], R28 ;  /* 0x0000081c03007988 */ /* 0x000fe80008000410 */
[----:B------:R-:W-:Y:S04]  /*1fe0*/  STS.U16 [R3+UR16+0x408], R30 ;  /* 0x0004081e03007988 */ /* 0x000fe80008000410 */
[----:B------:R-:W-:Y:S04]  /*1ff0*/  STS.U16 [R5+UR16], R32 ;  /* 0x0000002005007988 */ /* 0x000fe80008000410 */
[----:B------:R-:W-:Y:S04]  /*2000*/  STS.U16 [R5+UR16+0x400], R34 ;  /* 0x0004002205007988 */ /* 0x000fe80008000410 */
[----:B------:R-:W-:Y:S04]  /*2010*/  STS.U16 [R5+UR16+0x8], R36 ;  /* 0x0000082405007988 */ /* 0x000fe80008000410 */
[----:B------:R1:W-:Y:S04]  /*2020*/  STS.U16 [R5+UR16+0x408], R38 ;  /* 0x0004082605007988 */ /* 0x0003e80008000410 */
[----:B------:R-:W-:Y:S04]  /*2030*/  STS.U16 [R7+UR16], R40 ;  /* 0x0000002807007988 */ /* 0x000fe80008000410 */
[----:B------:R-:W-:Y:S01]  /*2040*/  STS.U16 [R7+UR16+0x400], R42 ;  /* 0x0004002a07007988 */ /* 0x000fe20008000410 */
[----:B-1----:R-:W-:-:S03]  /*2050*/  LOP3.LUT R5, R3, 0x50, RZ, 0x3c, !PT ;  /* 0x0000005003057812 */ /* 0x002fc600078e3cff */
[----:B------:R-:W-:Y:S04]  /*2060*/  STS.U16 [R7+UR16+0x8], R44 ;  /* 0x0000082c07007988 */ /* 0x000fe80008000410 */
[----:B------:R1:W-:Y:S04]  /*2070*/  STS.U16 [R7+UR16+0x408], R46 ;  /* 0x0004082e07007988 */ /* 0x0003e80008000410 */
[----:B------:R-:W-:Y:S04]  /*2080*/  STS.U16 [R9+UR16], R48 ;  /* 0x0000003009007988 */ /* 0x000fe80008000410 */
[----:B------:R-:W-:Y:S01]  /*2090*/  STS.U16 [R9+UR16+0x400], R50 ;  /* 0x0004003209007988 */ /* 0x000fe20008000410 */
[----:B-1----:R-:W-:-:S02]  /*20a0*/  LOP3.LUT R7, R3, 0x60, RZ, 0x3c, !PT ;  /* 0x0000006003077812 */ /* 0x002fc400078e3cff */
[----:B------:R-:W-:Y:S01]  /*20b0*/  LOP3.LUT R3, R3, 0x70, RZ, 0x3c, !PT ;  /* 0x0000007003037812 */ /* 0x000fe200078e3cff */
[----:B------:R-:W-:Y:S04]  /*20c0*/  STS.U16 [R9+UR16+0x8], R52 ;  /* 0x0000083409007988 */ /* 0x000fe80008000410 */
[----:B------:R-:W-:Y:S04]  /*20d0*/  STS.U16 [R9+UR16+0x408], R54 ;  /* 0x0004083609007988 */ /* 0x000fe80008000410 */
[----:B------:R-:W-:Y:S04]  /*20e0*/  STS.U16 [R11+UR16], R56 ;  /* 0x000000380b007988 */ /* 0x000fe80008000410 */
[----:B------:R-:W-:Y:S04]  /*20f0*/  STS.U16 [R11+UR16+0x400], R58 ;  /* 0x0004003a0b007988 */ /* 0x000fe80008000410 */
        /* <DEDUP_REMOVED lines=13> */
[----:B------:R-:W-:Y:S01]  /*21d0*/  STS.U16 [R3+UR16+0x408], R86 ;  /* 0x0004085603007988 */ /* 0x000fe20008000410 */
[----:B------:R1:W-:Y:S06]  /*21e0*/  MEMBAR.ALL.CTA ;  /* 0x0000000000007992 */ /* 0x0003ec0000008000 */
[----:B-1----:R-:W1:Y:S02]  /*21f0*/  FENCE.VIEW.ASYNC.S ;  /* 0x00000000000073c6 */ /* 0x002e640000000000 */
[----:B-1----:R-:W-:Y:S06]  /*2200*/  BAR.SYNC.DEFER_BLOCKING 0x0 ;  /* 0x0000000000007b1d */ /* 0x002fec0000010000 */
[----:B------:R1:W-:Y:S01]  /*2210*/  @UP1 UTMASTG.2D [UR16], [UR6] ;  /* 0x00000010060013b5 */ /* 0x0003e20008008000 */
[----:B------:R0:W-:Y:S01]  /*2220*/  UTMACMDFLUSH ;  /* 0x00000000000079b7 */ /* 0x0001e20000000000 */
[----:B------:R-:W-:-:S04]  /*2230*/  DEPBAR.LE SB0, 0x0 ;  /* 0x000080000000791a */ /* 0x000fc80000000000 */
[----:B------:R-:W-:Y:S06]  /*2240*/  BAR.SYNC.DEFER_BLOCKING 0x0 ;  /* 0x0000000000007b1d */ /* 0x000fec0000010000 */
[----:B-1----:R-:W-:Y:S05]  /*2250*/  EXIT ;  /* 0x000000000000794d */ /* 0x002fea0003800000 */
.L_x_49:
[----:B------:R-:W1:Y:S02]  /*2260*/  SYNCS.PHASECHK.TRANS64.TRYWAIT P0, [UR17+0x18000], R2 ;  /* 0x01800002ff0075a7 */ /* 0x000e640008000151 */
[----:B-1----:R-:W-:Y:S05]  /*2270*/  @!P0 BRA `(.L_x_49) ;  /* 0xfffffffc00f88947 */ /* 0x002fea000383ffff */
[----:B------:R-:W-:Y:S05]  /*2280*/  BRA `(.L_x_51) ;  /* 0xfffffff400d87947 */ /* 0x000fea000383ffff */
.L_x_52:
[----:B------:R-:W-:-:S00]  /*2290*/  BRA `(.L_x_52) ;  /* 0xfffffffc00fc7947 */ /* 0x000fc0000383ffff */
[----:B------:R-:W-:-:S00]  /*22a0*/  NOP ;  /* 0x0000000000007918 */ /* 0x000fc00000000000 */
        /* <DEDUP_REMOVED lines=13> */
.L_x_53:


//--------------------- .nv.shared.gluon_wgmma    --------------------------
	.section	.nv.shared.gluon_wgmma,"aw",@nobits
	.sectionflags	@""
	.align	16
	.zero		1024


//--------------------- .nv.shared.reserved.0     --------------------------
	.section	.nv.shared.reserved.0,"aw",@nobits
	.weak		__nv_reservedSMEM_offset_0_alias
	.size		__nv_reservedSMEM_offset_0_alias, 0, 0
	.other		__nv_reservedSMEM_offset_0_alias,@"STO_CUDA_RESERVED_SHARED STV_DEFAULT"
__nv_reservedSMEM_offset_0_alias:
	.zero		0


//--------------------- .nv.constant0.gluon_wgmma --------------------------
	.section	.nv.constant0.gluon_wgmma,"a",@progbits
	.sectionflags	@""
	.align	4
.nv.constant0.gluon_wgmma:
	.zero		608


//--------------------- SYMBOLS --------------------------

	.type		.nv.reservedSmem.offset0,@object
	.size		.nv.reservedSmem.offset0,0x4
